// auto-generated by cutlass_sweep.gemm — config: {"arch": "sm_100", "cluster_m": 2, "cluster_n": 2, "dtype": "int8", "stages": 3, "tile_k": 64, "tile_m": 64, "tile_n": 64}
#include "cutlass/cutlass.h"
#include "cutlass/gemm/collective/collective_builder.hpp"
#include "cutlass/gemm/device/gemm_universal_adapter.h"
#include "cutlass/gemm/kernel/gemm_universal.hpp"
#include "cutlass/epilogue/collective/collective_builder.hpp"

using ElemA = int8_t;
using ElemB = int8_t;
using ElemCD = int8_t;
using Acc  = int32_t;
using TileShape    = cute::Shape<cute::_64, cute::_64, cute::_64>;
using ClusterShape = cute::Shape<cute::_2, cute::_2, cute::_1>;

using CollectiveEpilogue = typename cutlass::epilogue::collective::CollectiveBuilder<
    cutlass::arch::Sm100, cutlass::arch::OpClassTensorOp,
    TileShape, ClusterShape,
    cutlass::epilogue::collective::EpilogueTileAuto,
    Acc, Acc,
    ElemCD, cutlass::layout::RowMajor, 128 / cutlass::sizeof_bits<ElemCD>::value,
    ElemCD, cutlass::layout::RowMajor, 128 / cutlass::sizeof_bits<ElemCD>::value,
    cutlass::epilogue::collective::EpilogueScheduleAuto
  >::CollectiveOp;

using CollectiveMainloop = typename cutlass::gemm::collective::CollectiveBuilder<
    cutlass::arch::Sm100, cutlass::arch::OpClassTensorOp,
    ElemA, cutlass::layout::RowMajor, 128 / cutlass::sizeof_bits<ElemA>::value,
    ElemB, cutlass::layout::ColumnMajor, 128 / cutlass::sizeof_bits<ElemB>::value,
    Acc,
    TileShape, ClusterShape,
    cutlass::gemm::collective::StageCount<3>,
    cutlass::gemm::collective::KernelScheduleAuto
  >::CollectiveOp;

using GemmKernel = cutlass::gemm::kernel::GemmUniversal<
    cute::Shape<int,int,int,int>,
    CollectiveMainloop,
    CollectiveEpilogue
>;
using Gemm = cutlass::gemm::device::GemmUniversalAdapter<GemmKernel>;

// Force the device kernel symbol into the cubin without needing a host main.
auto* _anchor = &cutlass::device_kernel<GemmKernel>;


// ===== COMPILED SASS (sm_100a) =====

	.target	sm_100a

	.elftype	@"ET_EXEC"


//--------------------- .note.nv.tkinfo           --------------------------
	.section	.note.nv.tkinfo,"",@"SHT_NOTE"
	.sectionflags	@"SHF_NOTE_NV_TKINFO"
	.tkinfo
        /*0018*/ 	.word	0x00000002
        /*0030*/ 	.string	""
        /*0030*/ 	.string	"ptxas"
        /*0030*/ 	.string	"Cuda compilation tools, release 13.0, V13.0.88"
        /*0030*/ 	.string	"Build cuda_13.0.r13.0/compiler.36424714_0"
        /*0030*/ 	.string	"-arch sm_100a -m 64 "



//--------------------- .note.nv.cuinfo           --------------------------
	.section	.note.nv.cuinfo,"",@"SHT_NOTE"
	.sectionflags	@"SHF_NOTE_NV_CUINFO"
        /*0018*/ 	.short	0x0002
        /*001a*/ 	.short	0x0064
        /*001c*/ 	.short	0x0082
	.zero		2


//--------------------- .nv.info                  --------------------------
	.section	.nv.info,"",@"SHT_CUDA_INFO"
	.align	4


	//----- nvinfo : EIATTR_REGCOUNT
	.align		4
        /*0000*/ 	.byte	0x04, 0x2f
        /*0002*/ 	.short	(.L_19 - .L_18)
	.align		4
.L_18:
        /*0004*/ 	.word	index@(_ZN7cutlass13device_kernelINS_4gemm6kernel13GemmUniversalIN4cute5tupleIJiiiiEEENS1_10collective13CollectiveMmaINS1_35MainloopSm100TmaUmmaWarpSpecializedILi3ELi2ELi4ENS5_IJNS4_1CILi2EEESB_NSA_ILi1EEEEEEEENS5_IJNSA_ILi64EEESF_SF_EEEaNS5_IJlSC_lEEEaSH_NS4_8TiledMMAINS4_8MMA_AtomIJNS4_15SM100_MMA_S8_SSIaaiLi64ELi64ELNS4_4UMMA5MajorE0ELSM_0ELNSL_8SaturateE0EEEEEENS4_6LayoutINS5_IJSC_SC_SC_EEENS5_IJNSA_ILi0EEESS_SS_EEEEENS5_IJNS4_10UnderscoreESV_SV_EEEEENS4_23SM90_TMA_LOAD_MULTICASTENS4_14ComposedLayoutINS4_7SwizzleILi2ELi4ELi3EEENS4_18smem_ptr_flag_bitsILi8EEENSQ_INS5_IJNSA_ILi8EEESF_EEENS5_IJSF_SC_EEEEEEEvNS4_8identityESY_S18_vS19_EENS_8epilogue10collective18CollectiveEpilogueINS1B_23Sm100TmaWarpSpecializedILi1ELi1ELi32ELb0ELb0EEEJSG_NS5_IJNSQ_ISF_SC_EES1G_EEEaSH_aSH_NS1B_6fusion15FusionCallbacksIS1F_NS1I_17LinearCombinationIaiaiLNS_15FloatRoundStyleE2EEESG_S1H_JEEENS4_5SM1004TMEM4LOAD26SM100_TMEM_LOAD_16dp32b32xENS4_13SM90_TMA_LOADES18_NS4_39AutoVectorizingCopyWithAssumedAlignmentILi128EEENS4_14SM90_TMA_STOREES18_S1U_S1U_EEEvvEEEEvNT_6ParamsE)
        /*0008*/ 	.word	0x00000059


	//----- nvinfo : EIATTR_FRAME_SIZE
	.align		4
.L_19:
        /*000c*/ 	.byte	0x04, 0x11
        /*000e*/ 	.short	(.L_21 - .L_20)
	.align		4
.L_20:
        /*0010*/ 	.word	index@($__internal_2_$__cuda_sm10x_tcgen05_guardrail_trap_unallocated_columns_being_dealloced)
        /*0014*/ 	.word	0x00000000


	//----- nvinfo : EIATTR_FRAME_SIZE
	.align		4
.L_21:
        /*0018*/ 	.byte	0x04, 0x11
        /*001a*/ 	.short	(.L_23 - .L_22)
	.align		4
.L_22:
        /*001c*/ 	.word	index@($__internal_1_$__cuda_sm10x_tcgen05_guardrail_trap_phase_invalid_during_alloc)
        /*0020*/ 	.word	0x00000000


	//----- nvinfo : EIATTR_FRAME_SIZE
	.align		4
.L_23:
        /*0024*/ 	.byte	0x04, 0x11
        /*0026*/ 	.short	(.L_25 - .L_24)
	.align		4
.L_24:
        /*0028*/ 	.word	index@($__internal_0_$__cuda_sm10x_tcgen05_guardrail_trap_col_being_dealloced_not_returned_by_alloc)
        /*002c*/ 	.word	0x00000000


	//----- nvinfo : EIATTR_FRAME_SIZE
	.align		4
.L_25:
        /*0030*/ 	.byte	0x04, 0x11
        /*0032*/ 	.short	(.L_27 - .L_26)
	.align		4
.L_26:
        /*0034*/ 	.word	index@(_ZN7cutlass13device_kernelINS_4gemm6kernel13GemmUniversalIN4cute5tupleIJiiiiEEENS1_10collective13CollectiveMmaINS1_35MainloopSm100TmaUmmaWarpSpecializedILi3ELi2ELi4ENS5_IJNS4_1CILi2EEESB_NSA_ILi1EEEEEEEENS5_IJNSA_ILi64EEESF_SF_EEEaNS5_IJlSC_lEEEaSH_NS4_8TiledMMAINS4_8MMA_AtomIJNS4_15SM100_MMA_S8_SSIaaiLi64ELi64ELNS4_4UMMA5MajorE0ELSM_0ELNSL_8SaturateE0EEEEEENS4_6LayoutINS5_IJSC_SC_SC_EEENS5_IJNSA_ILi0EEESS_SS_EEEEENS5_IJNS4_10UnderscoreESV_SV_EEEEENS4_23SM90_TMA_LOAD_MULTICASTENS4_14ComposedLayoutINS4_7SwizzleILi2ELi4ELi3EEENS4_18smem_ptr_flag_bitsILi8EEENSQ_INS5_IJNSA_ILi8EEESF_EEENS5_IJSF_SC_EEEEEEEvNS4_8identityESY_S18_vS19_EENS_8epilogue10collective18CollectiveEpilogueINS1B_23Sm100TmaWarpSpecializedILi1ELi1ELi32ELb0ELb0EEEJSG_NS5_IJNSQ_ISF_SC_EES1G_EEEaSH_aSH_NS1B_6fusion15FusionCallbacksIS1F_NS1I_17LinearCombinationIaiaiLNS_15FloatRoundStyleE2EEESG_S1H_JEEENS4_5SM1004TMEM4LOAD26SM100_TMEM_LOAD_16dp32b32xENS4_13SM90_TMA_LOADES18_NS4_39AutoVectorizingCopyWithAssumedAlignmentILi128EEENS4_14SM90_TMA_STOREES18_S1U_S1U_EEEvvEEEEvNT_6ParamsE)
        /*0038*/ 	.word	0x00000000


	//----- nvinfo : EIATTR_MIN_STACK_SIZE
	.align		4
.L_27:
        /*003c*/ 	.byte	0x04, 0x12
        /*003e*/ 	.short	(.L_29 - .L_28)
	.align		4
.L_28:
        /*0040*/ 	.word	index@(_ZN7cutlass13device_kernelINS_4gemm6kernel13GemmUniversalIN4cute5tupleIJiiiiEEENS1_10collective13CollectiveMmaINS1_35MainloopSm100TmaUmmaWarpSpecializedILi3ELi2ELi4ENS5_IJNS4_1CILi2EEESB_NSA_ILi1EEEEEEEENS5_IJNSA_ILi64EEESF_SF_EEEaNS5_IJlSC_lEEEaSH_NS4_8TiledMMAINS4_8MMA_AtomIJNS4_15SM100_MMA_S8_SSIaaiLi64ELi64ELNS4_4UMMA5MajorE0ELSM_0ELNSL_8SaturateE0EEEEEENS4_6LayoutINS5_IJSC_SC_SC_EEENS5_IJNSA_ILi0EEESS_SS_EEEEENS5_IJNS4_10UnderscoreESV_SV_EEEEENS4_23SM90_TMA_LOAD_MULTICASTENS4_14ComposedLayoutINS4_7SwizzleILi2ELi4ELi3EEENS4_18smem_ptr_flag_bitsILi8EEENSQ_INS5_IJNSA_ILi8EEESF_EEENS5_IJSF_SC_EEEEEEEvNS4_8identityESY_S18_vS19_EENS_8epilogue10collective18CollectiveEpilogueINS1B_23Sm100TmaWarpSpecializedILi1ELi1ELi32ELb0ELb0EEEJSG_NS5_IJNSQ_ISF_SC_EES1G_EEEaSH_aSH_NS1B_6fusion15FusionCallbacksIS1F_NS1I_17LinearCombinationIaiaiLNS_15FloatRoundStyleE2EEESG_S1H_JEEENS4_5SM1004TMEM4LOAD26SM100_TMEM_LOAD_16dp32b32xENS4_13SM90_TMA_LOADES18_NS4_39AutoVectorizingCopyWithAssumedAlignmentILi128EEENS4_14SM90_TMA_STOREES18_S1U_S1U_EEEvvEEEEvNT_6ParamsE)
        /*0044*/ 	.word	0x00000000
.L_29:


//--------------------- .nv.compat                --------------------------
	.section	.nv.compat,"",@"SHT_CUDA_COMPAT_INFO"
	.align	4
        /*0000*/ 	.byte	0x02, 0x09, 0x01, 0x00, 0x02, 0x02, 0x03, 0x00, 0x02, 0x05, 0x06, 0x00, 0x03, 0x07, 0x01, 0x01
        /*0010*/ 	.byte	0x02, 0x03, 0x01, 0x00, 0x02, 0x06, 0x01, 0x00, 0x04, 0x0b, 0x08, 0x00, 0x01, 0x00, 0x00, 0x00
        /*0020*/ 	.byte	0x00, 0x00, 0x00, 0x00


//--------------------- .nv.info._ZN7cutlass13device_kernelINS_4gemm6kernel13GemmUniversalIN4cute5tupleIJiiiiEEENS1_10collective13CollectiveMmaINS1_35MainloopSm100TmaUmmaWarpSpecializedILi3ELi2ELi4ENS5_IJNS4_1CILi2EEESB_NSA_ILi1EEEEEEEENS5_IJNSA_ILi64EEESF_SF_EEEaNS5_IJlSC_lEEEaSH_NS4_8TiledMMAINS4_8MMA_AtomIJNS4_15SM100_MMA_S8_SSIaaiLi64ELi64ELNS4_4UMMA5MajorE0ELSM_0ELNSL_8SaturateE0EEEEEENS4_6LayoutINS5_IJSC_SC_SC_EEENS5_IJNSA_ILi0EEESS_SS_EEEEENS5_IJNS4_10UnderscoreESV_SV_EEEEENS4_23SM90_TMA_LOAD_MULTICASTENS4_14ComposedLayoutINS4_7SwizzleILi2ELi4ELi3EEENS4_18smem_ptr_flag_bitsILi8EEENSQ_INS5_IJNSA_ILi8EEESF_EEENS5_IJSF_SC_EEEEEEEvNS4_8identityESY_S18_vS19_EENS_8epilogue10collective18CollectiveEpilogueINS1B_23Sm100TmaWarpSpecializedILi1ELi1ELi32ELb0ELb0EEEJSG_NS5_IJNSQ_ISF_SC_EES1G_EEEaSH_aSH_NS1B_6fusion15FusionCallbacksIS1F_NS1I_17LinearCombinationIaiaiLNS_15FloatRoundStyleE2EEESG_S1H_JEEENS4_5SM1004TMEM4LOAD26SM100_TMEM_LOAD_16dp32b32xENS4_13SM90_TMA_LOADES18_NS4_39AutoVectorizingCopyWithAssumedAlignmentILi128EEENS4_14SM90_TMA_STOREES18_S1U_S1U_EEEvvEEEEvNT_6ParamsE --------------------------
	.section	.nv.info._ZN7cutlass13device_kernelINS_4gemm6kernel13GemmUniversalIN4cute5tupleIJiiiiEEENS1_10collective13CollectiveMmaINS1_35MainloopSm100TmaUmmaWarpSpecializedILi3ELi2ELi4ENS5_IJNS4_1CILi2EEESB_NSA_ILi1EEEEEEEENS5_IJNSA_ILi64EEESF_SF_EEEaNS5_IJlSC_lEEEaSH_NS4_8TiledMMAINS4_8MMA_AtomIJNS4_15SM100_MMA_S8_SSIaaiLi64ELi64ELNS4_4UMMA5MajorE0ELSM_0ELNSL_8SaturateE0EEEEEENS4_6LayoutINS5_IJSC_SC_SC_EEENS5_IJNSA_ILi0EEESS_SS_EEEEENS5_IJNS4_10UnderscoreESV_SV_EEEEENS4_23SM90_TMA_LOAD_MULTICASTENS4_14ComposedLayoutINS4_7SwizzleILi2ELi4ELi3EEENS4_18smem_ptr_flag_bitsILi8EEENSQ_INS5_IJNSA_ILi8EEESF_EEENS5_IJSF_SC_EEEEEEEvNS4_8identityESY_S18_vS19_EENS_8epilogue10collective18CollectiveEpilogueINS1B_23Sm100TmaWarpSpecializedILi1ELi1ELi32ELb0ELb0EEEJSG_NS5_IJNSQ_ISF_SC_EES1G_EEEaSH_aSH_NS1B_6fusion15FusionCallbacksIS1F_NS1I_17LinearCombinationIaiaiLNS_15FloatRoundStyleE2EEESG_S1H_JEEENS4_5SM1004TMEM4LOAD26SM100_TMEM_LOAD_16dp32b32xENS4_13SM90_TMA_LOADES18_NS4_39AutoVectorizingCopyWithAssumedAlignmentILi128EEENS4_14SM90_TMA_STOREES18_S1U_S1U_EEEvvEEEEvNT_6ParamsE,"",@"SHT_CUDA_INFO"
	.sectionflags	@""
	.align	4


	//----- nvinfo : EIATTR_CUDA_API_VERSION
	.align		4
        /*0000*/ 	.byte	0x04, 0x37
        /*0002*/ 	.short	(.L_31 - .L_30)
.L_30:
        /*0004*/ 	.word	0x00000082


	//----- nvinfo : EIATTR_KPARAM_INFO
	.align		4
.L_31:
        /*0008*/ 	.byte	0x04, 0x17
        /*000a*/ 	.short	(.L_33 - .L_32)
.L_32:
        /*000c*/ 	.word	0x00000000
        /*0010*/ 	.short	0x0000
        /*0012*/ 	.short	0x0000
        /*0014*/ 	.byte	0x00, 0xf0, 0x01, 0x20


	//----- nvinfo : EIATTR_AT_ENTRY_FRAGMENTS
	.align		4
.L_33:
        /*0018*/ 	.byte	0x04, 0x4f
        /*001a*/ 	.short	(.L_35 - .L_34)


	//   ....[0]....
.L_34:
        /*001c*/ 	.word	0x00000006


	//----- nvinfo : EIATTR_RESERVED_SMEM_USED
	.align		4
.L_35:
        /*0020*/ 	.byte	0x01, 0x41
	.zero		2


	//----- nvinfo : EIATTR_SPARSE_MMA_MASK
	.align		4
        /*0024*/ 	.byte	0x03, 0x50
        /*0026*/ 	.short	0x0000


	//----- nvinfo : EIATTR_TCGEN05_1CTA_USED
	.align		4
        /*0028*/ 	.byte	0x01, 0x51
	.zero		2


	//----- nvinfo : EIATTR_MAXREG_COUNT
	.align		4
        /*002c*/ 	.byte	0x03, 0x1b
        /*002e*/ 	.short	0x00ff


	//----- nvinfo : EIATTR_NUM_BARRIERS
	.align		4
        /*0030*/ 	.byte	0x02, 0x4c
        /*0032*/ 	.byte	0x07
	.zero		1


	//----- nvinfo : EIATTR_EXTERNS
	.align		4
        /*0034*/ 	.byte	0x04, 0x0f
        /*0036*/ 	.short	(.L_37 - .L_36)


	//   ....[0]....
	.align		4
.L_36:
        /*0038*/ 	.word	index@(__assertfail)


	//----- nvinfo : EIATTR_MERCURY_ISA_VERSION
	.align		4
.L_37:
        /*003c*/ 	.byte	0x03, 0x5f
        /*003e*/ 	.short	0x0101


	//----- nvinfo : EIATTR_INT_WARP_WIDE_INSTR_OFFSETS
	.align		4
        /*0040*/ 	.byte	0x04, 0x31
        /*0042*/ 	.short	(.L_39 - .L_38)


	//   ....[0]....
.L_38:
        /*0044*/ 	.word	0x00003c30


	//   ....[1]....
        /*0048*/ 	.word	0x00003c60


	//   ....[2]....
        /*004c*/ 	.word	0x00003c80


	//   ....[3]....
        /*0050*/ 	.word	0x000047b0


	//   ....[4]....
        /*0054*/ 	.word	0x00004860


	//----- nvinfo : EIATTR_COOP_GROUP_MASK_REGIDS
	.align		4
.L_39:
        /*0058*/ 	.byte	0x04, 0x29
        /*005a*/ 	.short	(.L_41 - .L_40)


	//   ....[0]....
.L_40:
        /*005c*/ 	.word	0xffffffff


	//   ....[1]....
        /*0060*/ 	.word	0xffffffff


	//   ....[2]....
        /*0064*/ 	.word	0xffffffff


	//   ....[3]....
        /*0068*/ 	.word	0xffffffff


	//   ....[4]....
        /*006c*/ 	.word	0xffffffff


	//   ....[5]....
        /*0070*/ 	.word	0xffffffff


	//   ....[6]....
        /*0074*/ 	.word	0xffffffff


	//   ....[7]....
        /*0078*/ 	.word	0xffffffff


	//   ....[8]....
        /*007c*/ 	.word	0xffffffff


	//   ....[9]....
        /*0080*/ 	.word	0xffffffff


	//   ....[10]....
        /*0084*/ 	.word	0xffffffff


	//   ....[11]....
        /*0088*/ 	.word	0xffffffff


	//   ....[12]....
        /*008c*/ 	.word	0xffffffff


	//   ....[13]....
        /*0090*/ 	.word	0xffffffff


	//----- nvinfo : EIATTR_COOP_GROUP_INSTR_OFFSETS
	.align		4
.L_41:
        /*0094*/ 	.byte	0x04, 0x28
        /*0096*/ 	.short	(.L_43 - .L_42)


	//   ....[0]....
.L_42:
        /*0098*/ 	.word	0x00000080


	//   ....[1]....
        /*009c*/ 	.word	0x000004e0


	//   ....[2]....
        /*00a0*/ 	.word	0x00000670


	//   ....[3]....
        /*00a4*/ 	.word	0x000007b0


	//   ....[4]....
        /*00a8*/ 	.word	0x000008b0


	//   ....[5]....
        /*00ac*/ 	.word	0x00000a20


	//   ....[6]....
        /*00b0*/ 	.word	0x00000bc0


	//   ....[7]....
        /*00b4*/ 	.word	0x00000d70


	//   ....[8]....
        /*00b8*/ 	.word	0x000020f0


	//   ....[9]....
        /*00bc*/ 	.word	0x00002f00


	//   ....[10]....
        /*00c0*/ 	.word	0x00003110


	//   ....[11]....
        /*00c4*/ 	.word	0x00003140


	//   ....[12]....
        /*00c8*/ 	.word	0x00003b10


	//   ....[13]....
        /*00cc*/ 	.word	0x00003d40


	//----- nvinfo : EIATTR_VRC_CTA_INIT_COUNT
	.align		4
.L_43:
        /*00d0*/ 	.byte	0x02, 0x4a
        /*00d2*/ 	.byte	0x80
	.zero		1


	//----- nvinfo : EIATTR_SYSCALL_OFFSETS
	.align		4
        /*00d4*/ 	.byte	0x04, 0x46
        /*00d6*/ 	.short	(.L_45 - .L_44)


	//   ....[0]....
.L_44:
        /*00d8*/ 	.word	0x000053c0


	//   ....[1]....
        /*00dc*/ 	.word	0x00005500


	//   ....[2]....
        /*00e0*/ 	.word	0x00005c80


	//----- nvinfo : EIATTR_MBARRIER_INSTR_OFFSETS
	.align		4
.L_45:
        /*00e4*/ 	.byte	0x04, 0x39
        /*00e6*/ 	.short	(.L_47 - .L_46)


	//   ....[0]....
.L_46:
        /*00e8*/ 	.word	0x00000600
        /*00ec*/ 	.word	0x000000ff
        /*00f0*/ 	.word	0x00000000
        /*00f4*/ 	.short	0x0100
        /*00f6*/ 	.byte	0x04
	.zero		1


	//   ....[1]....
        /*00f8*/ 	.word	0x00000610
        /*00fc*/ 	.word	0x000000ff
        /*0100*/ 	.word	0x00000018
        /*0104*/ 	.short	0x0100
        /*0106*/ 	.byte	0x04
	.zero		1


	//   ....[2]....
        /*0108*/ 	.word	0x00000620
        /*010c*/ 	.word	0x000000ff
        /*0110*/ 	.word	0x00000008
        /*0114*/ 	.short	0x0100
        /*0116*/ 	.byte	0x04
	.zero		1


	//   ....[3]....
        /*0118*/ 	.word	0x00000630
        /*011c*/ 	.word	0x000000ff
        /*0120*/ 	.word	0x00000020
        /*0124*/ 	.short	0x0100
        /*0126*/ 	.byte	0x04
	.zero		1


	//   ....[4]....
        /*0128*/ 	.word	0x00000640
        /*012c*/ 	.word	0x000000ff
        /*0130*/ 	.word	0x00000010
        /*0134*/ 	.short	0x0100
        /*0136*/ 	.byte	0x04
	.zero		1


	//   ....[5]....
        /*0138*/ 	.word	0x00000650
        /*013c*/ 	.word	0x000000ff
        /*0140*/ 	.word	0x00000028
        /*0144*/ 	.short	0x0100
        /*0146*/ 	.byte	0x04
	.zero		1


	//   ....[6]....
        /*0148*/ 	.word	0x00000780
        /*014c*/ 	.word	0x000000ff
        /*0150*/ 	.word	0x00000030
        /*0154*/ 	.short	0x0100
        /*0156*/ 	.byte	0x04
	.zero		1


	//   ....[7]....
        /*0158*/ 	.word	0x00000790
        /*015c*/ 	.word	0x000000ff
        /*0160*/ 	.word	0x00000038
        /*0164*/ 	.short	0x0100
        /*0166*/ 	.byte	0x04
	.zero		1


	//   ....[8]....
        /*0168*/ 	.word	0x00000880
        /*016c*/ 	.word	0x000000ff
        /*0170*/ 	.word	0x00000040
        /*0174*/ 	.short	0x0100
        /*0176*/ 	.byte	0x06
	.zero		1


	//   ....[9]....
        /*0178*/ 	.word	0x00000890
        /*017c*/ 	.word	0x000000ff
        /*0180*/ 	.word	0x00000048
        /*0184*/ 	.short	0x0100
        /*0186*/ 	.byte	0x06
	.zero		1


	//   ....[10]....
        /*0188*/ 	.word	0x000009d0
        /*018c*/ 	.word	0x000000ff
        /*0190*/ 	.word	0x00000050
        /*0194*/ 	.short	0x0100
        /*0196*/ 	.byte	0x06
	.zero		1


	//   ....[11]....
        /*0198*/ 	.word	0x000009e0
        /*019c*/ 	.word	0x000000ff
        /*01a0*/ 	.word	0x00000060
        /*01a4*/ 	.short	0x0100
        /*01a6*/ 	.byte	0x06
	.zero		1


	//   ....[12]....
        /*01a8*/ 	.word	0x000009f0
        /*01ac*/ 	.word	0x000000ff
        /*01b0*/ 	.word	0x00000058
        /*01b4*/ 	.short	0x0100
        /*01b6*/ 	.byte	0x06
	.zero		1


	//   ....[13]....
        /*01b8*/ 	.word	0x00000a00
        /*01bc*/ 	.word	0x000000ff
        /*01c0*/ 	.word	0x00000068
        /*01c4*/ 	.short	0x0100
        /*01c6*/ 	.byte	0x06
	.zero		1


	//   ....[14]....
        /*01c8*/ 	.word	0x00000b30
        /*01cc*/ 	.word	0x000000ff
        /*01d0*/ 	.word	0x00000070
        /*01d4*/ 	.short	0x0100
        /*01d6*/ 	.byte	0x04
	.zero		1


	//   ....[15]....
        /*01d8*/ 	.word	0x00000b40
        /*01dc*/ 	.word	0x000000ff
        /*01e0*/ 	.word	0x00000090
        /*01e4*/ 	.short	0x0100
        /*01e6*/ 	.byte	0x04
	.zero		1


	//   ....[16]....
        /*01e8*/ 	.word	0x00000b50
        /*01ec*/ 	.word	0x000000ff
        /*01f0*/ 	.word	0x00000078
        /*01f4*/ 	.short	0x0100
        /*01f6*/ 	.byte	0x04
	.zero		1


	//   ....[17]....
        /*01f8*/ 	.word	0x00000b60
        /*01fc*/ 	.word	0x000000ff
        /*0200*/ 	.word	0x00000098
        /*0204*/ 	.short	0x0100
        /*0206*/ 	.byte	0x04
	.zero		1


	//   ....[18]....
        /*0208*/ 	.word	0x00000b70
        /*020c*/ 	.word	0x000000ff
        /*0210*/ 	.word	0x00000080
        /*0214*/ 	.short	0x0100
        /*0216*/ 	.byte	0x04
	.zero		1


	//   ....[19]....
        /*0218*/ 	.word	0x00000b80
        /*021c*/ 	.word	0x000000ff
        /*0220*/ 	.word	0x000000a0
        /*0224*/ 	.short	0x0100
        /*0226*/ 	.byte	0x04
	.zero		1


	//   ....[20]....
        /*0228*/ 	.word	0x00000b90
        /*022c*/ 	.word	0x000000ff
        /*0230*/ 	.word	0x00000088
        /*0234*/ 	.short	0x0100
        /*0236*/ 	.byte	0x04
	.zero		1


	//   ....[21]....
        /*0238*/ 	.word	0x00000ba0
        /*023c*/ 	.word	0x000000ff
        /*0240*/ 	.word	0x000000a8
        /*0244*/ 	.short	0x0100
        /*0246*/ 	.byte	0x04
	.zero		1


	//   ....[22]....
        /*0248*/ 	.word	0x00000c90
        /*024c*/ 	.word	0x000000ff
        /*0250*/ 	.word	0x000000b0
        /*0254*/ 	.short	0x0100
        /*0256*/ 	.byte	0x04
	.zero		1


	//   ....[23]....
        /*0258*/ 	.word	0x00000ca0
        /*025c*/ 	.word	0x000000ff
        /*0260*/ 	.word	0x000000c0
        /*0264*/ 	.short	0x0100
        /*0266*/ 	.byte	0x04
	.zero		1


	//   ....[24]....
        /*0268*/ 	.word	0x00000cb0
        /*026c*/ 	.word	0x000000ff
        /*0270*/ 	.word	0x000000b8
        /*0274*/ 	.short	0x0100
        /*0276*/ 	.byte	0x04
	.zero		1


	//   ....[25]....
        /*0278*/ 	.word	0x00000cc0
        /*027c*/ 	.word	0x000000ff
        /*0280*/ 	.word	0x000000c8
        /*0284*/ 	.short	0x0100
        /*0286*/ 	.byte	0x04
	.zero		1


	//   ....[26]....
        /*0288*/ 	.word	0x00001920
        /*028c*/ 	.word	0x00000000
        /*0290*/ 	.word	0x000000c0
        /*0294*/ 	.short	0x010a
        /*0296*/ 	.byte	0xff
	.zero		1


	//   ....[27]....
        /*0298*/ 	.word	0x00001950
        /*029c*/ 	.word	0x00000000
        /*02a0*/ 	.word	0x000000b0
        /*02a4*/ 	.short	0x0101
        /*02a6*/ 	.byte	0xff
	.zero		1


	//   ....[28]....
        /*02a8*/ 	.word	0x00001a30
        /*02ac*/ 	.word	0x000000ff
        /*02b0*/ 	.word	0x00000018
        /*02b4*/ 	.short	0x010a
        /*02b6*/ 	.byte	0x04
	.zero		1


	//   ....[29]....
        /*02b8*/ 	.word	0x00001ab0
        /*02bc*/ 	.word	0x000000ff
        /*02c0*/ 	.word	0x00000018
        /*02c4*/ 	.short	0x010a
        /*02c6*/ 	.byte	0x21
	.zero		1


	//   ....[30]....
        /*02c8*/ 	.word	0x00001c40
        /*02cc*/ 	.word	0x000000ff
        /*02d0*/ 	.word	0x00000018
        /*02d4*/ 	.short	0x010a
        /*02d6*/ 	.byte	0x08
	.zero		1


	//   ....[31]....
        /*02d8*/ 	.word	0x00001d80
        /*02dc*/ 	.word	0x000000ff
        /*02e0*/ 	.word	0x00000048
        /*02e4*/ 	.short	0x0101
        /*02e6*/ 	.byte	0x06
	.zero		1


	//   ....[32]....
        /*02e8*/ 	.word	0x00001da0
        /*02ec*/ 	.word	0x000000ff
        /*02f0*/ 	.word	0x00000018
        /*02f4*/ 	.short	0x010a
        /*02f6*/ 	.byte	0x04
	.zero		1


	//   ....[33]....
        /*02f8*/ 	.word	0x00001e20
        /*02fc*/ 	.word	0x000000ff
        /*0300*/ 	.word	0x00000018
        /*0304*/ 	.short	0x010a
        /*0306*/ 	.byte	0x11
	.zero		1


	//   ....[34]....
        /*0308*/ 	.word	0x00001fb0
        /*030c*/ 	.word	0x000000ff
        /*0310*/ 	.word	0x00000018
        /*0314*/ 	.short	0x010a
        /*0316*/ 	.byte	0x07
	.zero		1


	//   ....[35]....
        /*0318*/ 	.word	0x00002120
        /*031c*/ 	.word	0x00000003
        /*0320*/ 	.word	0x00000050
        /*0324*/ 	.short	0x010a
        /*0326*/ 	.byte	0xff
	.zero		1


	//   ....[36]....
        /*0328*/ 	.word	0x00002270
        /*032c*/ 	.word	0x00000000
        /*0330*/ 	.word	0x00000000
        /*0334*/ 	.short	0x0101
        /*0336*/ 	.byte	0xff
	.zero		1


	//   ....[37]....
        /*0338*/ 	.word	0x00002810
        /*033c*/ 	.word	0x000000ff
        /*0340*/ 	.word	0x00000000
        /*0344*/ 	.short	0x010a
        /*0346*/ 	.byte	0x04
	.zero		1


	//   ....[38]....
        /*0348*/ 	.word	0x000028a0
        /*034c*/ 	.word	0x000000ff
        /*0350*/ 	.word	0x00000000
        /*0354*/ 	.short	0x010a
        /*0356*/ 	.byte	0x05
	.zero		1


	//   ....[39]....
        /*0358*/ 	.word	0x00002940
        /*035c*/ 	.word	0x00000000
        /*0360*/ 	.word	0x00000000
        /*0364*/ 	.short	0x010a
        /*0366*/ 	.byte	0xff
	.zero		1


	//   ....[40]....
        /*0368*/ 	.word	0x00002a60
        /*036c*/ 	.word	0x00000002
        /*0370*/ 	.word	0x000000b0
        /*0374*/ 	.short	0x010a
        /*0376*/ 	.byte	0xff
	.zero		1


	//   ....[41]....
        /*0378*/ 	.word	0x00002ad0
        /*037c*/ 	.word	0x00000002
        /*0380*/ 	.word	0x00000000
        /*0384*/ 	.short	0x0101
        /*0386*/ 	.byte	0xff
	.zero		1


	//   ....[42]....
        /*0388*/ 	.word	0x00002af0
        /*038c*/ 	.word	0x000000ff
        /*0390*/ 	.word	0x00000060
        /*0394*/ 	.short	0x010a
        /*0396*/ 	.byte	0x04
	.zero		1


	//   ....[43]....
        /*0398*/ 	.word	0x00002c10
        /*039c*/ 	.word	0x00000002
        /*03a0*/ 	.word	0x00000050
        /*03a4*/ 	.short	0x010a
        /*03a6*/ 	.byte	0xff
	.zero		1


	//   ....[44]....
        /*03a8*/ 	.word	0x00002d10
        /*03ac*/ 	.word	0x00000002
        /*03b0*/ 	.word	0x00000000
        /*03b4*/ 	.short	0x0101
        /*03b6*/ 	.byte	0xff
	.zero		1


	//   ....[45]....
        /*03b8*/ 	.word	0x00002da0
        /*03bc*/ 	.word	0x000000ff
        /*03c0*/ 	.word	0x00000060
        /*03c4*/ 	.short	0x0106
        /*03c6*/ 	.byte	0x04
	.zero		1


	//   ....[46]....
        /*03c8*/ 	.word	0x00002dc0
        /*03cc*/ 	.word	0x000000ff
        /*03d0*/ 	.word	0x00000060
        /*03d4*/ 	.short	0x010a
        /*03d6*/ 	.byte	0x04
	.zero		1


	//   ....[47]....
        /*03d8*/ 	.word	0x00002e50
        /*03dc*/ 	.word	0x000000ff
        /*03e0*/ 	.word	0x00000060
        /*03e4*/ 	.short	0x0106
        /*03e6*/ 	.byte	0x07
	.zero		1


	//   ....[48]....
        /*03e8*/ 	.word	0x00002e90
        /*03ec*/ 	.word	0x00000000
        /*03f0*/ 	.word	0x00000060
        /*03f4*/ 	.short	0x010a
        /*03f6*/ 	.byte	0xff
	.zero		1


	//   ....[49]....
        /*03f8*/ 	.word	0x000033a0
        /*03fc*/ 	.word	0x00000000
        /*0400*/ 	.word	0x00000050
        /*0404*/ 	.short	0x010a
        /*0406*/ 	.byte	0xff
	.zero		1


	//   ....[50]....
        /*0408*/ 	.word	0x000034a0
        /*040c*/ 	.word	0x00000003
        /*0410*/ 	.word	0x00000000
        /*0414*/ 	.short	0x0101
        /*0416*/ 	.byte	0xff
	.zero		1


	//   ....[51]....
        /*0418*/ 	.word	0x000034b0
        /*041c*/ 	.word	0x000000ff
        /*0420*/ 	.word	0x00000000
        /*0424*/ 	.short	0x010a
        /*0426*/ 	.byte	0x04
	.zero		1


	//   ....[52]....
        /*0428*/ 	.word	0x00003530
        /*042c*/ 	.word	0x000000ff
        /*0430*/ 	.word	0x00000090
        /*0434*/ 	.short	0x010a
        /*0436*/ 	.byte	0x17
	.zero		1


	//   ....[53]....
        /*0438*/ 	.word	0x00003610
        /*043c*/ 	.word	0x000000ff
        /*0440*/ 	.word	0x00000000
        /*0444*/ 	.short	0x010a
        /*0446*/ 	.byte	0x05
	.zero		1


	//   ....[54]....
        /*0448*/ 	.word	0x00003750
        /*044c*/ 	.word	0x000000ff
        /*0450*/ 	.word	0x00000000
        /*0454*/ 	.short	0x010a
        /*0456*/ 	.byte	0x04
	.zero		1


	//   ....[55]....
        /*0458*/ 	.word	0x00003940
        /*045c*/ 	.word	0x000000ff
        /*0460*/ 	.word	0x00000000
        /*0464*/ 	.short	0x010a
        /*0466*/ 	.byte	0x04
	.zero		1


	//   ....[56]....
        /*0468*/ 	.word	0x000039d0
        /*046c*/ 	.word	0x000000ff
        /*0470*/ 	.word	0x00000000
        /*0474*/ 	.short	0x010a
        /*0476*/ 	.byte	0x05
	.zero		1


	//   ....[57]....
        /*0478*/ 	.word	0x00003a60
        /*047c*/ 	.word	0x000000ff
        /*0480*/ 	.word	0x00000000
        /*0484*/ 	.short	0x010a
        /*0486*/ 	.byte	0x05
	.zero		1


	//   ....[58]....
        /*0488*/ 	.word	0x00003af0
        /*048c*/ 	.word	0x000000ff
        /*0490*/ 	.word	0x00000000
        /*0494*/ 	.short	0x010a
        /*0496*/ 	.byte	0x04
	.zero		1


	//   ....[59]....
        /*0498*/ 	.word	0x00003f90
        /*049c*/ 	.word	0x00000007
        /*04a0*/ 	.word	0x00000050
        /*04a4*/ 	.short	0x010a
        /*04a6*/ 	.byte	0xff
	.zero		1


	//   ....[60]....
        /*04a8*/ 	.word	0x00004100
        /*04ac*/ 	.word	0x00000000
        /*04b0*/ 	.word	0x00000000
        /*04b4*/ 	.short	0x0101
        /*04b6*/ 	.byte	0xff
	.zero		1


	//   ....[61]....
        /*04b8*/ 	.word	0x00004570
        /*04bc*/ 	.word	0x000000ff
        /*04c0*/ 	.word	0x00000048
        /*04c4*/ 	.short	0x010a
        /*04c6*/ 	.byte	0x11
	.zero		1


	//   ....[62]....
        /*04c8*/ 	.word	0x000046f0
        /*04cc*/ 	.word	0x000000ff
        /*04d0*/ 	.word	0x00000038
        /*04d4*/ 	.short	0x010a
        /*04d6*/ 	.byte	0x11
	.zero		1


	//   ....[63]....
        /*04d8*/ 	.word	0x00004900
        /*04dc*/ 	.word	0x000000ff
        /*04e0*/ 	.word	0x00000030
        /*04e4*/ 	.short	0x010b
        /*04e6*/ 	.byte	0x11
	.zero		1


	//   ....[64]....
        /*04e8*/ 	.word	0x00004910
        /*04ec*/ 	.word	0x000000ff
        /*04f0*/ 	.word	0x00000000
        /*04f4*/ 	.short	0x0101
        /*04f6*/ 	.byte	0x30
	.zero		1


	//   ....[65]....
        /*04f8*/ 	.word	0x00004950
        /*04fc*/ 	.word	0x00000000
        /*0500*/ 	.word	0x00000038
        /*0504*/ 	.short	0x010a
        /*0506*/ 	.byte	0xff
	.zero		1


	//   ....[66]....
        /*0508*/ 	.word	0x00004c80
        /*050c*/ 	.word	0x00000003
        /*0510*/ 	.word	0x00000050
        /*0514*/ 	.short	0x010a
        /*0516*/ 	.byte	0xff
	.zero		1


	//   ....[67]....
        /*0518*/ 	.word	0x00004e00
        /*051c*/ 	.word	0x00000000
        /*0520*/ 	.word	0x00000000
        /*0524*/ 	.short	0x0101
        /*0526*/ 	.byte	0xff
	.zero		1


	//   ....[68]....
        /*0528*/ 	.word	0x00005860
        /*052c*/ 	.word	0x000000ff
        /*0530*/ 	.word	0x00000030
        /*0534*/ 	.short	0x010a
        /*0536*/ 	.byte	0x2c
	.zero		1


	//   ....[69]....
        /*0538*/ 	.word	0x00005870
        /*053c*/ 	.word	0x00000010
        /*0540*/ 	.word	0x00000070
        /*0544*/ 	.short	0x010a
        /*0546*/ 	.byte	0xff
	.zero		1


	//   ....[70]....
        /*0548*/ 	.word	0x00005a20
        /*054c*/ 	.word	0x000000ff
        /*0550*/ 	.word	0x00000030
        /*0554*/ 	.short	0x010a
        /*0556*/ 	.byte	0x2c
	.zero		1


	//   ....[71]....
        /*0558*/ 	.word	0x00005b00
        /*055c*/ 	.word	0x000000ff
        /*0560*/ 	.word	0x00000000
        /*0564*/ 	.short	0x0101
        /*0566*/ 	.byte	0x04
	.zero		1


	//   ....[72]....
        /*0568*/ 	.word	0x00005b60
        /*056c*/ 	.word	0x00000010
        /*0570*/ 	.word	0x00000070
        /*0574*/ 	.short	0x010a
        /*0576*/ 	.byte	0xff
	.zero		1


	//   ....[73]....
        /*0578*/ 	.word	0x00005e20
        /*057c*/ 	.word	0x000000ff
        /*0580*/ 	.word	0x00000000
        /*0584*/ 	.short	0x0101
        /*0586*/ 	.byte	0x04
	.zero		1


	//   ....[74]....
        /*0588*/ 	.word	0x00006820
        /*058c*/ 	.word	0x00000000
        /*0590*/ 	.word	0x000000c0
        /*0594*/ 	.short	0x010a
        /*0596*/ 	.byte	0xff
	.zero		1


	//   ....[75]....
        /*0598*/ 	.word	0x00006880
        /*059c*/ 	.word	0x00000000
        /*05a0*/ 	.word	0x00000018
        /*05a4*/ 	.short	0x010a
        /*05a6*/ 	.byte	0xff
	.zero		1


	//   ....[76]....
        /*05a8*/ 	.word	0x000068e0
        /*05ac*/ 	.word	0x00000000
        /*05b0*/ 	.word	0x00000018
        /*05b4*/ 	.short	0x010a
        /*05b6*/ 	.byte	0xff
	.zero		1


	//   ....[77]....
        /*05b8*/ 	.word	0x00006930
        /*05bc*/ 	.word	0x00000003
        /*05c0*/ 	.word	0x00000050
        /*05c4*/ 	.short	0x010a
        /*05c6*/ 	.byte	0xff
	.zero		1


	//   ....[78]....
        /*05c8*/ 	.word	0x00006990
        /*05cc*/ 	.word	0x00000000
        /*05d0*/ 	.word	0x00000000
        /*05d4*/ 	.short	0x010a
        /*05d6*/ 	.byte	0xff
	.zero		1


	//   ....[79]....
        /*05d8*/ 	.word	0x000069f0
        /*05dc*/ 	.word	0x00000000
        /*05e0*/ 	.word	0x00000000
        /*05e4*/ 	.short	0x010a
        /*05e6*/ 	.byte	0xff
	.zero		1


	//   ....[80]....
        /*05e8*/ 	.word	0x00006a40
        /*05ec*/ 	.word	0x00000002
        /*05f0*/ 	.word	0x000000b0
        /*05f4*/ 	.short	0x010a
        /*05f6*/ 	.byte	0xff
	.zero		1


	//   ....[81]....
        /*05f8*/ 	.word	0x00006aa0
        /*05fc*/ 	.word	0x00000002
        /*0600*/ 	.word	0x00000060
        /*0604*/ 	.short	0x010a
        /*0606*/ 	.byte	0xff
	.zero		1


	//   ....[82]....
        /*0608*/ 	.word	0x00006af0
        /*060c*/ 	.word	0x00000002
        /*0610*/ 	.word	0x00000050
        /*0614*/ 	.short	0x010a
        /*0616*/ 	.byte	0xff
	.zero		1


	//   ....[83]....
        /*0618*/ 	.word	0x00006b50
        /*061c*/ 	.word	0x00000000
        /*0620*/ 	.word	0x00000060
        /*0624*/ 	.short	0x010a
        /*0626*/ 	.byte	0xff
	.zero		1


	//   ....[84]....
        /*0628*/ 	.word	0x00006ba0
        /*062c*/ 	.word	0x00000000
        /*0630*/ 	.word	0x00000050
        /*0634*/ 	.short	0x010a
        /*0636*/ 	.byte	0xff
	.zero		1


	//   ....[85]....
        /*0638*/ 	.word	0x00006c00
        /*063c*/ 	.word	0x00000002
        /*0640*/ 	.word	0x00000090
        /*0644*/ 	.short	0x010a
        /*0646*/ 	.byte	0xff
	.zero		1


	//   ....[86]....
        /*0648*/ 	.word	0x00006c60
        /*064c*/ 	.word	0x00000000
        /*0650*/ 	.word	0x00000000
        /*0654*/ 	.short	0x010a
        /*0656*/ 	.byte	0xff
	.zero		1


	//   ....[87]....
        /*0658*/ 	.word	0x00006cc0
        /*065c*/ 	.word	0x00000000
        /*0660*/ 	.word	0x00000000
        /*0664*/ 	.short	0x010a
        /*0666*/ 	.byte	0xff
	.zero		1


	//   ....[88]....
        /*0668*/ 	.word	0x00006d20
        /*066c*/ 	.word	0x00000000
        /*0670*/ 	.word	0x00000000
        /*0674*/ 	.short	0x010a
        /*0676*/ 	.byte	0xff
	.zero		1


	//   ....[89]....
        /*0678*/ 	.word	0x00006d80
        /*067c*/ 	.word	0x00000000
        /*0680*/ 	.word	0x00000000
        /*0684*/ 	.short	0x010a
        /*0686*/ 	.byte	0xff
	.zero		1


	//   ....[90]....
        /*0688*/ 	.word	0x00006de0
        /*068c*/ 	.word	0x00000000
        /*0690*/ 	.word	0x00000000
        /*0694*/ 	.short	0x010a
        /*0696*/ 	.byte	0xff
	.zero		1


	//   ....[91]....
        /*0698*/ 	.word	0x00006e30
        /*069c*/ 	.word	0x00000007
        /*06a0*/ 	.word	0x00000050
        /*06a4*/ 	.short	0x010a
        /*06a6*/ 	.byte	0xff
	.zero		1


	//   ....[92]....
        /*06a8*/ 	.word	0x00006e90
        /*06ac*/ 	.word	0x00000000
        /*06b0*/ 	.word	0x00000048
        /*06b4*/ 	.short	0x010a
        /*06b6*/ 	.byte	0xff
	.zero		1


	//   ....[93]....
        /*06b8*/ 	.word	0x00006ef0
        /*06bc*/ 	.word	0x00000000
        /*06c0*/ 	.word	0x00000038
        /*06c4*/ 	.short	0x010a
        /*06c6*/ 	.byte	0xff
	.zero		1


	//   ....[94]....
        /*06c8*/ 	.word	0x00006f40
        /*06cc*/ 	.word	0x00000003
        /*06d0*/ 	.word	0x00000050
        /*06d4*/ 	.short	0x010a
        /*06d6*/ 	.byte	0xff
	.zero		1


	//   ....[95]....
        /*06d8*/ 	.word	0x00006fa0
        /*06dc*/ 	.word	0x00000000
        /*06e0*/ 	.word	0x00000030
        /*06e4*/ 	.short	0x010a
        /*06e6*/ 	.byte	0xff
	.zero		1


	//   ....[96]....
        /*06e8*/ 	.word	0x00006ff0
        /*06ec*/ 	.word	0x00000010
        /*06f0*/ 	.word	0x00000070
        /*06f4*/ 	.short	0x010a
        /*06f6*/ 	.byte	0xff
	.zero		1


	//----- nvinfo : EIATTR_NUM_MBARRIERS
	.align		4
.L_47:
        /*06f8*/ 	.byte	0x03, 0x38
        /*06fa*/ 	.short	0x001a


	//----- nvinfo : EIATTR_EXIT_INSTR_OFFSETS
	.align		4
        /*06fc*/ 	.byte	0x04, 0x1c
        /*06fe*/ 	.short	(.L_49 - .L_48)


	//   ....[0]....
.L_48:
        /*0700*/ 	.word	0x00002970


	//   ....[1]....
        /*0704*/ 	.word	0x00002e60


	//   ....[2]....
        /*0708*/ 	.word	0x00002ec0


	//   ....[3]....
        /*070c*/ 	.word	0x00003d50


	//   ....[4]....
        /*0710*/ 	.word	0x00004980


	//   ....[5]....
        /*0714*/ 	.word	0x000049c0


	//   ....[6]....
        /*0718*/ 	.word	0x00006810


	//----- nvinfo : EIATTR_MAX_THREADS
	.align		4
.L_49:
        /*071c*/ 	.byte	0x04, 0x05
        /*071e*/ 	.short	(.L_51 - .L_50)
.L_50:
        /*0720*/ 	.word	0x00000100
        /*0724*/ 	.word	0x00000001
        /*0728*/ 	.word	0x00000001


	//----- nvinfo : EIATTR_CRS_STACK_SIZE
	.align		4
.L_51:
        /*072c*/ 	.byte	0x04, 0x1e
        /*072e*/ 	.short	(.L_53 - .L_52)
.L_52:
        /*0730*/ 	.word	0x00000000


	//----- nvinfo : EIATTR_CBANK_PARAM_SIZE
	.align		4
.L_53:
        /*0734*/ 	.byte	0x03, 0x19
        /*0736*/ 	.short	0x0800


	//----- nvinfo : EIATTR_PARAM_CBANK
	.align		4
        /*0738*/ 	.byte	0x04, 0x0a
        /*073a*/ 	.short	(.L_55 - .L_54)
	.align		4
.L_54:
        /*073c*/ 	.word	index@(.nv.constant0._ZN7cutlass13device_kernelINS_4gemm6kernel13GemmUniversalIN4cute5tupleIJiiiiEEENS1_10collective13CollectiveMmaINS1_35MainloopSm100TmaUmmaWarpSpecializedILi3ELi2ELi4ENS5_IJNS4_1CILi2EEESB_NSA_ILi1EEEEEEEENS5_IJNSA_ILi64EEESF_SF_EEEaNS5_IJlSC_lEEEaSH_NS4_8TiledMMAINS4_8MMA_AtomIJNS4_15SM100_MMA_S8_SSIaaiLi64ELi64ELNS4_4UMMA5MajorE0ELSM_0ELNSL_8SaturateE0EEEEEENS4_6LayoutINS5_IJSC_SC_SC_EEENS5_IJNSA_ILi0EEESS_SS_EEEEENS5_IJNS4_10UnderscoreESV_SV_EEEEENS4_23SM90_TMA_LOAD_MULTICASTENS4_14ComposedLayoutINS4_7SwizzleILi2ELi4ELi3EEENS4_18smem_ptr_flag_bitsILi8EEENSQ_INS5_IJNSA_ILi8EEESF_EEENS5_IJSF_SC_EEEEEEEvNS4_8identityESY_S18_vS19_EENS_8epilogue10collective18CollectiveEpilogueINS1B_23Sm100TmaWarpSpecializedILi1ELi1ELi32ELb0ELb0EEEJSG_NS5_IJNSQ_ISF_SC_EES1G_EEEaSH_aSH_NS1B_6fusion15FusionCallbacksIS1F_NS1I_17LinearCombinationIaiaiLNS_15FloatRoundStyleE2EEESG_S1H_JEEENS4_5SM1004TMEM4LOAD26SM100_TMEM_LOAD_16dp32b32xENS4_13SM90_TMA_LOADES18_NS4_39AutoVectorizingCopyWithAssumedAlignmentILi128EEENS4_14SM90_TMA_STOREES18_S1U_S1U_EEEvvEEEEvNT_6ParamsE)
        /*0740*/ 	.short	0x0380
        /*0742*/ 	.short	0x0800


	//----- nvinfo : EIATTR_SW_WAR
	.align		4
.L_55:
        /*0744*/ 	.byte	0x04, 0x36
        /*0746*/ 	.short	(.L_57 - .L_56)
.L_56:
        /*0748*/ 	.word	0x00000008
.L_57:


//--------------------- .nv.callgraph             --------------------------
	.section	.nv.callgraph,"",@"SHT_CUDA_CALLGRAPH"
	.align	4
	.sectionentsize	8
	.align		4
        /*0000*/ 	.word	0x00000000
	.align		4
        /*0004*/ 	.word	0xffffffff
	.align		4
        /*0008*/ 	.word	index@(_ZN7cutlass13device_kernelINS_4gemm6kernel13GemmUniversalIN4cute5tupleIJiiiiEEENS1_10collective13CollectiveMmaINS1_35MainloopSm100TmaUmmaWarpSpecializedILi3ELi2ELi4ENS5_IJNS4_1CILi2EEESB_NSA_ILi1EEEEEEEENS5_IJNSA_ILi64EEESF_SF_EEEaNS5_IJlSC_lEEEaSH_NS4_8TiledMMAINS4_8MMA_AtomIJNS4_15SM100_MMA_S8_SSIaaiLi64ELi64ELNS4_4UMMA5MajorE0ELSM_0ELNSL_8SaturateE0EEEEEENS4_6LayoutINS5_IJSC_SC_SC_EEENS5_IJNSA_ILi0EEESS_SS_EEEEENS5_IJNS4_10UnderscoreESV_SV_EEEEENS4_23SM90_TMA_LOAD_MULTICASTENS4_14ComposedLayoutINS4_7SwizzleILi2ELi4ELi3EEENS4_18smem_ptr_flag_bitsILi8EEENSQ_INS5_IJNSA_ILi8EEESF_EEENS5_IJSF_SC_EEEEEEEvNS4_8identityESY_S18_vS19_EENS_8epilogue10collective18CollectiveEpilogueINS1B_23Sm100TmaWarpSpecializedILi1ELi1ELi32ELb0ELb0EEEJSG_NS5_IJNSQ_ISF_SC_EES1G_EEEaSH_aSH_NS1B_6fusion15FusionCallbacksIS1F_NS1I_17LinearCombinationIaiaiLNS_15FloatRoundStyleE2EEESG_S1H_JEEENS4_5SM1004TMEM4LOAD26SM100_TMEM_LOAD_16dp32b32xENS4_13SM90_TMA_LOADES18_NS4_39AutoVectorizingCopyWithAssumedAlignmentILi128EEENS4_14SM90_TMA_STOREES18_S1U_S1U_EEEvvEEEEvNT_6ParamsE)
	.align		4
        /*000c*/ 	.word	index@(__assertfail)
	.align		4
        /*0010*/ 	.word	0x00000000
	.align		4
        /*0014*/ 	.word	0xfffffffe
	.align		4
        /*0018*/ 	.word	0x00000000
	.align		4
        /*001c*/ 	.word	0xfffffffd
	.align		4
        /*0020*/ 	.word	0x00000000
	.align		4
        /*0024*/ 	.word	0xfffffffc


//--------------------- .nv.constant4             --------------------------
	.section	.nv.constant4,"a",@progbits
	.align	8
	.align		8
.nv.constant4:
        /*0000*/ 	.dword	__assertfail
	.align		8
        /*0008*/ 	.dword	__unnamed_1
	.align		8
        /*0010*/ 	.dword	__unnamed_2
	.align		8
        /*0018*/ 	.dword	_ZN40_INTERNAL_0db33d58_4_k_cu_f1617741_102004cuda3std3__45__cpo5beginE
	.align		8
        /*0020*/ 	.dword	_ZN40_INTERNAL_0db33d58_4_k_cu_f1617741_102004cuda3std3__45__cpo3endE
	.align		8
        /*0028*/ 	.dword	_ZN40_INTERNAL_0db33d58_4_k_cu_f1617741_102004cuda3std3__45__cpo6cbeginE
	.align		8
        /*0030*/ 	.dword	_ZN40_INTERNAL_0db33d58_4_k_cu_f1617741_102004cuda3std3__45__cpo4cendE
	.align		8
        /*0038*/ 	.dword	_ZN40_INTERNAL_0db33d58_4_k_cu_f1617741_102004cuda3std3__442_GLOBAL__N__0db33d58_4_k_cu_f1617741_102006ignoreE
	.align		8
        /*0040*/ 	.dword	_ZN40_INTERNAL_0db33d58_4_k_cu_f1617741_102004cuda3std3__419piecewise_constructE
	.align		8
        /*0048*/ 	.dword	_ZN40_INTERNAL_0db33d58_4_k_cu_f1617741_102004cuda3std3__48in_placeE
	.align		8
        /*0050*/ 	.dword	_ZN40_INTERNAL_0db33d58_4_k_cu_f1617741_102004cuda3std6ranges3__45__cpo4swapE
	.align		8
        /*0058*/ 	.dword	_ZN40_INTERNAL_0db33d58_4_k_cu_f1617741_102004cuda3std6ranges3__45__cpo9iter_moveE
	.align		8
        /*0060*/ 	.dword	_ZN40_INTERNAL_0db33d58_4_k_cu_f1617741_102004cute7productE
	.align		8
        /*0068*/ 	.dword	_ZN40_INTERNAL_0db33d58_4_k_cu_f1617741_102004cute1_E
	.align		8
        /*0070*/ 	.dword	$str$25
	.align		8
        /*0078*/ 	.dword	$str$26
	.align		8
        /*0080*/ 	.dword	$str$27
	.align		8
        /*0088*/ 	.dword	$str$28


//--------------------- .text._ZN7cutlass13device_kernelINS_4gemm6kernel13GemmUniversalIN4cute5tupleIJiiiiEEENS1_10collective13CollectiveMmaINS1_35MainloopSm100TmaUmmaWarpSpecializedILi3ELi2ELi4ENS5_IJNS4_1CILi2EEESB_NSA_ILi1EEEEEEEENS5_IJNSA_ILi64EEESF_SF_EEEaNS5_IJlSC_lEEEaSH_NS4_8TiledMMAINS4_8MMA_AtomIJNS4_15SM100_MMA_S8_SSIaaiLi64ELi64ELNS4_4UMMA5MajorE0ELSM_0ELNSL_8SaturateE0EEEEEENS4_6LayoutINS5_IJSC_SC_SC_EEENS5_IJNSA_ILi0EEESS_SS_EEEEENS5_IJNS4_10UnderscoreESV_SV_EEEEENS4_23SM90_TMA_LOAD_MULTICASTENS4_14ComposedLayoutINS4_7SwizzleILi2ELi4ELi3EEENS4_18smem_ptr_flag_bitsILi8EEENSQ_INS5_IJNSA_ILi8EEESF_EEENS5_IJSF_SC_EEEEEEEvNS4_8identityESY_S18_vS19_EENS_8epilogue10collective18CollectiveEpilogueINS1B_23Sm100TmaWarpSpecializedILi1ELi1ELi32ELb0ELb0EEEJSG_NS5_IJNSQ_ISF_SC_EES1G_EEEaSH_aSH_NS1B_6fusion15FusionCallbacksIS1F_NS1I_17LinearCombinationIaiaiLNS_15FloatRoundStyleE2EEESG_S1H_JEEENS4_5SM1004TMEM4LOAD26SM100_TMEM_LOAD_16dp32b32xENS4_13SM90_TMA_LOADES18_NS4_39AutoVectorizingCopyWithAssumedAlignmentILi128EEENS4_14SM90_TMA_STOREES18_S1U_S1U_EEEvvEEEEvNT_6ParamsE --------------------------
	.section	.text._ZN7cutlass13device_kernelINS_4gemm6kernel13GemmUniversalIN4cute5tupleIJiiiiEEENS1_10collective13CollectiveMmaINS1_35MainloopSm100TmaUmmaWarpSpecializedILi3ELi2ELi4ENS5_IJNS4_1CILi2EEESB_NSA_ILi1EEEEEEEENS5_IJNSA_ILi64EEESF_SF_EEEaNS5_IJlSC_lEEEaSH_NS4_8TiledMMAINS4_8MMA_AtomIJNS4_15SM100_MMA_S8_SSIaaiLi64ELi64ELNS4_4UMMA5MajorE0ELSM_0ELNSL_8SaturateE0EEEEEENS4_6LayoutINS5_IJSC_SC_SC_EEENS5_IJNSA_ILi0EEESS_SS_EEEEENS5_IJNS4_10UnderscoreESV_SV_EEEEENS4_23SM90_TMA_LOAD_MULTICASTENS4_14ComposedLayoutINS4_7SwizzleILi2ELi4ELi3EEENS4_18smem_ptr_flag_bitsILi8EEENSQ_INS5_IJNSA_ILi8EEESF_EEENS5_IJSF_SC_EEEEEEEvNS4_8identityESY_S18_vS19_EENS_8epilogue10collective18CollectiveEpilogueINS1B_23Sm100TmaWarpSpecializedILi1ELi1ELi32ELb0ELb0EEEJSG_NS5_IJNSQ_ISF_SC_EES1G_EEEaSH_aSH_NS1B_6fusion15FusionCallbacksIS1F_NS1I_17LinearCombinationIaiaiLNS_15FloatRoundStyleE2EEESG_S1H_JEEENS4_5SM1004TMEM4LOAD26SM100_TMEM_LOAD_16dp32b32xENS4_13SM90_TMA_LOADES18_NS4_39AutoVectorizingCopyWithAssumedAlignmentILi128EEENS4_14SM90_TMA_STOREES18_S1U_S1U_EEEvvEEEEvNT_6ParamsE,"ax",@progbits
	.align	128
.text._ZN7cutlass13device_kernelINS_4gemm6kernel13GemmUniversalIN4cute5tupleIJiiiiEEENS1_10collective13CollectiveMmaINS1_35MainloopSm100TmaUmmaWarpSpecializedILi3ELi2ELi4ENS5_IJNS4_1CILi2EEESB_NSA_ILi1EEEEEEEENS5_IJNSA_ILi64EEESF_SF_EEEaNS5_IJlSC_lEEEaSH_NS4_8TiledMMAINS4_8MMA_AtomIJNS4_15SM100_MMA_S8_SSIaaiLi64ELi64ELNS4_4UMMA5MajorE0ELSM_0ELNSL_8SaturateE0EEEEEENS4_6LayoutINS5_IJSC_SC_SC_EEENS5_IJNSA_ILi0EEESS_SS_EEEEENS5_IJNS4_10UnderscoreESV_SV_EEEEENS4_23SM90_TMA_LOAD_MULTICASTENS4_14ComposedLayoutINS4_7SwizzleILi2ELi4ELi3EEENS4_18smem_ptr_flag_bitsILi8EEENSQ_INS5_IJNSA_ILi8EEESF_EEENS5_IJSF_SC_EEEEEEEvNS4_8identityESY_S18_vS19_EENS_8epilogue10collective18CollectiveEpilogueINS1B_23Sm100TmaWarpSpecializedILi1ELi1ELi32ELb0ELb0EEEJSG_NS5_IJNSQ_ISF_SC_EES1G_EEEaSH_aSH_NS1B_6fusion15FusionCallbacksIS1F_NS1I_17LinearCombinationIaiaiLNS_15FloatRoundStyleE2EEESG_S1H_JEEENS4_5SM1004TMEM4LOAD26SM100_TMEM_LOAD_16dp32b32xENS4_13SM90_TMA_LOADES18_NS4_39AutoVectorizingCopyWithAssumedAlignmentILi128EEENS4_14SM90_TMA_STOREES18_S1U_S1U_EEEvvEEEEvNT_6ParamsE:
        .type           _ZN7cutlass13device_kernelINS_4gemm6kernel13GemmUniversalIN4cute5tupleIJiiiiEEENS1_10collective13CollectiveMmaINS1_35MainloopSm100TmaUmmaWarpSpecializedILi3ELi2ELi4ENS5_IJNS4_1CILi2EEESB_NSA_ILi1EEEEEEEENS5_IJNSA_ILi64EEESF_SF_EEEaNS5_IJlSC_lEEEaSH_NS4_8TiledMMAINS4_8MMA_AtomIJNS4_15SM100_MMA_S8_SSIaaiLi64ELi64ELNS4_4UMMA5MajorE0ELSM_0ELNSL_8SaturateE0EEEEEENS4_6LayoutINS5_IJSC_SC_SC_EEENS5_IJNSA_ILi0EEESS_SS_EEEEENS5_IJNS4_10UnderscoreESV_SV_EEEEENS4_23SM90_TMA_LOAD_MULTICASTENS4_14ComposedLayoutINS4_7SwizzleILi2ELi4ELi3EEENS4_18smem_ptr_flag_bitsILi8EEENSQ_INS5_IJNSA_ILi8EEESF_EEENS5_IJSF_SC_EEEEEEEvNS4_8identityESY_S18_vS19_EENS_8epilogue10collective18CollectiveEpilogueINS1B_23Sm100TmaWarpSpecializedILi1ELi1ELi32ELb0ELb0EEEJSG_NS5_IJNSQ_ISF_SC_EES1G_EEEaSH_aSH_NS1B_6fusion15FusionCallbacksIS1F_NS1I_17LinearCombinationIaiaiLNS_15FloatRoundStyleE2EEESG_S1H_JEEENS4_5SM1004TMEM4LOAD26SM100_TMEM_LOAD_16dp32b32xENS4_13SM90_TMA_LOADES18_NS4_39AutoVectorizingCopyWithAssumedAlignmentILi128EEENS4_14SM90_TMA_STOREES18_S1U_S1U_EEEvvEEEEvNT_6ParamsE,@function
        .size           _ZN7cutlass13device_kernelINS_4gemm6kernel13GemmUniversalIN4cute5tupleIJiiiiEEENS1_10collective13CollectiveMmaINS1_35MainloopSm100TmaUmmaWarpSpecializedILi3ELi2ELi4ENS5_IJNS4_1CILi2EEESB_NSA_ILi1EEEEEEEENS5_IJNSA_ILi64EEESF_SF_EEEaNS5_IJlSC_lEEEaSH_NS4_8TiledMMAINS4_8MMA_AtomIJNS4_15SM100_MMA_S8_SSIaaiLi64ELi64ELNS4_4UMMA5MajorE0ELSM_0ELNSL_8SaturateE0EEEEEENS4_6LayoutINS5_IJSC_SC_SC_EEENS5_IJNSA_ILi0EEESS_SS_EEEEENS5_IJNS4_10UnderscoreESV_SV_EEEEENS4_23SM90_TMA_LOAD_MULTICASTENS4_14ComposedLayoutINS4_7SwizzleILi2ELi4ELi3EEENS4_18smem_ptr_flag_bitsILi8EEENSQ_INS5_IJNSA_ILi8EEESF_EEENS5_IJSF_SC_EEEEEEEvNS4_8identityESY_S18_vS19_EENS_8epilogue10collective18CollectiveEpilogueINS1B_23Sm100TmaWarpSpecializedILi1ELi1ELi32ELb0ELb0EEEJSG_NS5_IJNSQ_ISF_SC_EES1G_EEEaSH_aSH_NS1B_6fusion15FusionCallbacksIS1F_NS1I_17LinearCombinationIaiaiLNS_15FloatRoundStyleE2EEESG_S1H_JEEENS4_5SM1004TMEM4LOAD26SM100_TMEM_LOAD_16dp32b32xENS4_13SM90_TMA_LOADES18_NS4_39AutoVectorizingCopyWithAssumedAlignmentILi128EEENS4_14SM90_TMA_STOREES18_S1U_S1U_EEEvvEEEEvNT_6ParamsE,(.L_x_132 - _ZN7cutlass13device_kernelINS_4gemm6kernel13GemmUniversalIN4cute5tupleIJiiiiEEENS1_10collective13CollectiveMmaINS1_35MainloopSm100TmaUmmaWarpSpecializedILi3ELi2ELi4ENS5_IJNS4_1CILi2EEESB_NSA_ILi1EEEEEEEENS5_IJNSA_ILi64EEESF_SF_EEEaNS5_IJlSC_lEEEaSH_NS4_8TiledMMAINS4_8MMA_AtomIJNS4_15SM100_MMA_S8_SSIaaiLi64ELi64ELNS4_4UMMA5MajorE0ELSM_0ELNSL_8SaturateE0EEEEEENS4_6LayoutINS5_IJSC_SC_SC_EEENS5_IJNSA_ILi0EEESS_SS_EEEEENS5_IJNS4_10UnderscoreESV_SV_EEEEENS4_23SM90_TMA_LOAD_MULTICASTENS4_14ComposedLayoutINS4_7SwizzleILi2ELi4ELi3EEENS4_18smem_ptr_flag_bitsILi8EEENSQ_INS5_IJNSA_ILi8EEESF_EEENS5_IJSF_SC_EEEEEEEvNS4_8identityESY_S18_vS19_EENS_8epilogue10collective18CollectiveEpilogueINS1B_23Sm100TmaWarpSpecializedILi1ELi1ELi32ELb0ELb0EEEJSG_NS5_IJNSQ_ISF_SC_EES1G_EEEaSH_aSH_NS1B_6fusion15FusionCallbacksIS1F_NS1I_17LinearCombinationIaiaiLNS_15FloatRoundStyleE2EEESG_S1H_JEEENS4_5SM1004TMEM4LOAD26SM100_TMEM_LOAD_16dp32b32xENS4_13SM90_TMA_LOADES18_NS4_39AutoVectorizingCopyWithAssumedAlignmentILi128EEENS4_14SM90_TMA_STOREES18_S1U_S1U_EEEvvEEEEvNT_6ParamsE)
        .other          _ZN7cutlass13device_kernelINS_4gemm6kernel13GemmUniversalIN4cute5tupleIJiiiiEEENS1_10collective13CollectiveMmaINS1_35MainloopSm100TmaUmmaWarpSpecializedILi3ELi2ELi4ENS5_IJNS4_1CILi2EEESB_NSA_ILi1EEEEEEEENS5_IJNSA_ILi64EEESF_SF_EEEaNS5_IJlSC_lEEEaSH_NS4_8TiledMMAINS4_8MMA_AtomIJNS4_15SM100_MMA_S8_SSIaaiLi64ELi64ELNS4_4UMMA5MajorE0ELSM_0ELNSL_8SaturateE0EEEEEENS4_6LayoutINS5_IJSC_SC_SC_EEENS5_IJNSA_ILi0EEESS_SS_EEEEENS5_IJNS4_10UnderscoreESV_SV_EEEEENS4_23SM90_TMA_LOAD_MULTICASTENS4_14ComposedLayoutINS4_7SwizzleILi2ELi4ELi3EEENS4_18smem_ptr_flag_bitsILi8EEENSQ_INS5_IJNSA_ILi8EEESF_EEENS5_IJSF_SC_EEEEEEEvNS4_8identityESY_S18_vS19_EENS_8epilogue10collective18CollectiveEpilogueINS1B_23Sm100TmaWarpSpecializedILi1ELi1ELi32ELb0ELb0EEEJSG_NS5_IJNSQ_ISF_SC_EES1G_EEEaSH_aSH_NS1B_6fusion15FusionCallbacksIS1F_NS1I_17LinearCombinationIaiaiLNS_15FloatRoundStyleE2EEESG_S1H_JEEENS4_5SM1004TMEM4LOAD26SM100_TMEM_LOAD_16dp32b32xENS4_13SM90_TMA_LOADES18_NS4_39AutoVectorizingCopyWithAssumedAlignmentILi128EEENS4_14SM90_TMA_STOREES18_S1U_S1U_EEEvvEEEEvNT_6ParamsE,@"STO_CUDA_ENTRY STV_DEFAULT"
_ZN7cutlass13device_kernelINS_4gemm6kernel13GemmUniversalIN4cute5tupleIJiiiiEEENS1_10collective13CollectiveMmaINS1_35MainloopSm100TmaUmmaWarpSpecializedILi3ELi2ELi4ENS5_IJNS4_1CILi2EEESB_NSA_ILi1EEEEEEEENS5_IJNSA_ILi64EEESF_SF_EEEaNS5_IJlSC_lEEEaSH_NS4_8TiledMMAINS4_8MMA_AtomIJNS4_15SM100_MMA_S8_SSIaaiLi64ELi64ELNS4_4UMMA5MajorE0ELSM_0ELNSL_8SaturateE0EEEEEENS4_6LayoutINS5_IJSC_SC_SC_EEENS5_IJNSA_ILi0EEESS_SS_EEEEENS5_IJNS4_10UnderscoreESV_SV_EEEEENS4_23SM90_TMA_LOAD_MULTICASTENS4_14ComposedLayoutINS4_7SwizzleILi2ELi4ELi3EEENS4_18smem_ptr_flag_bitsILi8EEENSQ_INS5_IJNSA_ILi8EEESF_EEENS5_IJSF_SC_EEEEEEEvNS4_8identityESY_S18_vS19_EENS_8epilogue10collective18CollectiveEpilogueINS1B_23Sm100TmaWarpSpecializedILi1ELi1ELi32ELb0ELb0EEEJSG_NS5_IJNSQ_ISF_SC_EES1G_EEEaSH_aSH_NS1B_6fusion15FusionCallbacksIS1F_NS1I_17LinearCombinationIaiaiLNS_15FloatRoundStyleE2EEESG_S1H_JEEENS4_5SM1004TMEM4LOAD26SM100_TMEM_LOAD_16dp32b32xENS4_13SM90_TMA_LOADES18_NS4_39AutoVectorizingCopyWithAssumedAlignmentILi128EEENS4_14SM90_TMA_STOREES18_S1U_S1U_EEEvvEEEEvNT_6ParamsE:
[----:B------:R-:W1:Y:S01]  /*0000*/  LDC R1, c[0x0][0x37c] ;  /* 0x0000df00ff017b82 */ /* 0x000e620000000800 */
[----:B------:R-:W2:Y:S01]  /*0010*/  S2R R69, SR_TID.X ;  /* 0x0000000000457919 */ /* 0x000ea20000002100 */
[----:B------:R-:W3:Y:S01]  /*0020*/  LDCU.64 UR8, c[0x0][0x890] ;  /* 0x00011200ff0877ac */ /* 0x000ee20008000a00 */
[----:B------:R-:W-:Y:S02]  /*0030*/  PRMT R80, RZ, 0x7610, R80 ;  /* 0x00007610ff507816 */ /* 0x000fe40000000050 */
[----:B------:R-:W-:Y:S01]  /*0040*/  ELECT P3, URZ, PT ;  /* 0x0000000000ff782f */ /* 0x000fe20003860000 */
[----:B---3--:R-:W-:-:S04]  /*0050*/  UISETP.NE.U32.AND UP0, UPT, UR8, URZ, UPT ;  /* 0x000000ff0800728c */ /* 0x008fc8000bf05070 */
[----:B------:R-:W-:Y:S01]  /*0060*/  UISETP.NE.AND.EX UP0, UPT, UR9, URZ, UPT, UP0 ;  /* 0x000000ff0900728c */ /* 0x000fe2000bf05300 */
[----:B--2---:R-:W-:-:S05]  /*0070*/  SHF.R.U32.HI R81, RZ, 0x5, R69 ;  /* 0x00000005ff517819 */ /* 0x004fca0000011645 */
[----:B------:R-:W2:Y:S02]  /*0080*/  SHFL.IDX PT, R0, R81, RZ, 0x1f ;  /* 0x00001fff51007589 */ /* 0x000ea400000e0000 */
[----:B--2---:R-:W-:Y:S01]  /*0090*/  R2UR UR22, R0 ;  /* 0x00000000001672ca */ /* 0x004fe200000e0000 */
[----:B-1----:R-:W-:-:S14]  /*00a0*/  BRA.U UP0, `(.L_x_0) ;  /* 0x0000000100307547 */ /* 0x002fdc000b800000 */
[----:B------:R-:W1:Y:S02]  /*00b0*/  LDCU.64 UR4, c[0x0][0x888] ;  /* 0x00011100ff0477ac */ /* 0x000e640008000a00 */
[----:B-1----:R-:W-:-:S04]  /*00c0*/  UISETP.NE.U32.AND UP0, UPT, UR4, URZ, UPT ;  /* 0x000000ff0400728c */ /* 0x002fc8000bf05070 */
[----:B------:R-:W-:-:S09]  /*00d0*/  UISETP.NE.AND.EX UP0, UPT, UR5, URZ, UPT, UP0 ;  /* 0x000000ff0500728c */ /* 0x000fd2000bf05300 */
[----:B------:R-:W-:Y:S05]  /*00e0*/  BRA.U !UP0, `(.L_x_1) ;  /* 0x0000000108147547 */ /* 0x000fea000b800000 */
[----:B------:R-:W1:Y:S01]  /*00f0*/  LDC.64 R2, c[0x0][0x888] ;  /* 0x00022200ff027b82 */ /* 0x000e620000000a00 */
[----:B------:R-:W1:Y:S02]  /*0100*/  LDCU.64 UR4, c[0x0][0x358] ;  /* 0x00006b00ff0477ac */ /* 0x000e640008000a00 */
[----:B-1----:R1:W5:Y:S01]  /*0110*/  LDG.E R39, desc[UR4][R2.64] ;  /* 0x0000000402277981 */ /* 0x002362000c1e1900 */
[----:B------:R-:W-:Y:S01]  /*0120*/  HFMA2 R80, -RZ, RZ, 0, 5.9604644775390625e-08 ;  /* 0x00000001ff507431 */ /* 0x000fe200000001ff */
[----:B------:R-:W-:Y:S05]  /*0130*/  BRA `(.L_x_0) ;  /* 0x00000000000c7947 */ /* 0x000fea0003800000 */
.L_x_1:
[----:B------:R-:W1:Y:S01]  /*0140*/  LDCU UR4, c[0x0][0x880] ;  /* 0x00011000ff0477ac */ /* 0x000e620008000800 */
[----:B------:R-:W-:Y:S01]  /*0150*/  HFMA2 R80, -RZ, RZ, 0, 5.9604644775390625e-08 ;  /* 0x00000001ff507431 */ /* 0x000fe200000001ff */
[----:B-1----:R-:W-:-:S07]  /*0160*/  MOV R39, UR4 ;  /* 0x0000000400277c02 */ /* 0x002fce0008000f00 */
.L_x_0:
[----:B------:R-:W2:Y:S02]  /*0170*/  LDCU.64 UR4, c[0x0][0x8b0] ;  /* 0x00011600ff0477ac */ /* 0x000ea40008000a00 */
[----:B--2---:R-:W-:-:S04]  /*0180*/  UISETP.NE.U32.AND UP0, UPT, UR4, URZ, UPT ;  /* 0x000000ff0400728c */ /* 0x004fc8000bf05070 */
[----:B------:R-:W-:-:S09]  /*0190*/  UISETP.NE.AND.EX UP0, UPT, UR5, URZ, UPT, UP0 ;  /* 0x000000ff0500728c */ /* 0x000fd2000bf05300 */
[----:B------:R-:W-:Y:S05]  /*01a0*/  BRA.U UP0, `(.L_x_2) ;  /* 0x0000000100287547 */ /* 0x000fea000b800000 */
[----:B------:R-:W2:Y:S02]  /*01b0*/  LDCU.64 UR4, c[0x0][0x8a8] ;  /* 0x00011500ff0477ac */ /* 0x000ea40008000a00 */
[----:B--2---:R-:W-:-:S04]  /*01c0*/  UISETP.NE.U32.AND UP0, UPT, UR4, URZ, UPT ;  /* 0x000000ff0400728c */ /* 0x004fc8000bf05070 */
[----:B------:R-:W-:-:S09]  /*01d0*/  UISETP.NE.AND.EX UP0, UPT, UR5, URZ, UPT, UP0 ;  /* 0x000000ff0500728c */ /* 0x000fd2000bf05300 */
[----:B------:R-:W-:Y:S05]  /*01e0*/  BRA.U !UP0, `(.L_x_3) ;  /* 0x0000000108107547 */ /* 0x000fea000b800000 */
[----:B-1----:R-:W1:Y:S01]  /*01f0*/  LDC.64 R2, c[0x0][0x8a8] ;  /* 0x00022a00ff027b82 */ /* 0x002e620000000a00 */
[----:B------:R-:W1:Y:S02]  /*0200*/  LDCU.64 UR4, c[0x0][0x358] ;  /* 0x00006b00ff0477ac */ /* 0x000e640008000a00 */
[----:B-1----:R2:W5:Y:S01]  /*0210*/  LDG.E R38, desc[UR4][R2.64] ;  /* 0x0000000402267981 */ /* 0x002562000c1e1900 */
[----:B------:R-:W-:Y:S05]  /*0220*/  BRA `(.L_x_2) ;  /* 0x0000000000087947 */ /* 0x000fea0003800000 */
.L_x_3:
[----:B------:R-:W2:Y:S02]  /*0230*/  LDCU UR4, c[0x0][0x8a0] ;  /* 0x00011400ff0477ac */ /* 0x000ea40008000800 */
[----:B--2---:R-:W-:Y:S02]  /*0240*/  MOV R38, UR4 ;  /* 0x0000000400267c02 */ /* 0x004fe40008000f00 */
.L_x_2:
[----:B------:R-:W-:Y:S01]  /*0250*/  IMAD.U32 R0, RZ, RZ, UR22 ;  /* 0x00000016ff007e24 */ /* 0x000fe2000f8e00ff */
[----:B------:R-:W-:Y:S04]  /*0260*/  BSSY.RECONVERGENT B0, `(.L_x_4) ;  /* 0x000000c000007945 */ /* 0x000fe80003800200 */
[C---:B------:R-:W-:Y:S02]  /*0270*/  ISETP.NE.OR P1, PT, R0.reuse, 0x1, !P3 ;  /* 0x000000010000780c */ /* 0x040fe40005f25670 */
[----:B------:R-:W-:-:S11]  /*0280*/  ISETP.NE.OR P0, PT, R0, 0x3, !P3 ;  /* 0x000000030000780c */ /* 0x000fd60005f05670 */
[----:B------:R-:W-:Y:S05]  /*0290*/  @P1 BRA `(.L_x_5) ;  /* 0x0000000000201947 */ /* 0x000fea0003800000 */
[----:B------:R-:W3:Y:S02]  /*02a0*/  LDCU.64 UR4, c[0x0][0x348] ;  /* 0x00006900ff0477ac */ /* 0x000ee40008000a00 */
[----:B---3--:R-:W-:Y:S02]  /*02b0*/  UIADD3 UR6, UP1, UPT, UR4, 0x80, URZ ;  /* 0x0000008004067890 */ /* 0x008fe4000ff3e0ff */
[----:B------:R-:W-:Y:S02]  /*02c0*/  UIADD3 UR4, UP0, UPT, UR4, 0x180, URZ ;  /* 0x0000018004047890 */ /* 0x000fe4000ff1e0ff */
[----:B------:R-:W-:Y:S02]  /*02d0*/  UIADD3.X UR7, UPT, UPT, URZ, UR5, URZ, UP1, !UPT ;  /* 0x00000005ff077290 */ /* 0x000fe40008ffe4ff */
[----:B------:R-:W-:-:S07]  /*02e0*/  UIADD3.X UR5, UPT, UPT, URZ, UR5, URZ, UP0, !UPT ;  /* 0x00000005ff057290 */ /* 0x000fce00087fe4ff */
[----:B------:R3:W-:Y:S02]  /*02f0*/  UTMACCTL.PF [UR6] ;  /* 0x00000000060079b9 */ /* 0x0007e40008040000 */
[----:B------:R3:W-:Y:S02]  /*0300*/  UTMACCTL.PF [UR4] ;  /* 0x00000000040079b9 */ /* 0x0007e40008040000 */
[----:B---3--:R-:W-:Y:S01]  /*0310*/  NOP ;  /* 0x0000000000007918 */ /* 0x008fe20000000000 */
.L_x_5:
[----:B------:R-:W-:Y:S05]  /*0320*/  BSYNC.RECONVERGENT B0 ;  /* 0x0000000000007941 */ /* 0x000fea0003800200 */
.L_x_4:
[----:B------:R-:W-:Y:S04]  /*0330*/  BSSY.RECONVERGENT B0, `(.L_x_6) ;  /* 0x000000a000007945 */ /* 0x000fe80003800200 */
        /* <DEDUP_REMOVED lines=9> */
.L_x_7:
[----:B------:R-:W-:Y:S05]  /*03d0*/  BSYNC.RECONVERGENT B0 ;  /* 0x0000000000007941 */ /* 0x000fea0003800200 */
.L_x_6:
[----:B------:R-:W3:Y:S01]  /*03e0*/  LDCU.64 UR4, c[0x0][0x888] ;  /* 0x00011100ff0477ac */ /* 0x000ee20008000a00 */
[----:B------:R-:W-:Y:S02]  /*03f0*/  UISETP.EQ.U32.AND UP1, UPT, UR8, URZ, UPT ;  /* 0x000000ff0800728c */ /* 0x000fe4000bf22070 */
[----:B------:R-:W-:Y:S02]  /*0400*/  UPLOP3.LUT UP3, UPT, UPT, UPT, UPT, 0x80, 0x8 ;  /* 0x000000000008789c */ /* 0x000fe40003f6f070 */
[----:B---3--:R-:W-:-:S04]  /*0410*/  UISETP.NE.U32.AND UP0, UPT, UR4, URZ, UPT ;  /* 0x000000ff0400728c */ /* 0x008fc8000bf05070 */
[----:B------:R-:W-:-:S04]  /*0420*/  UISETP.NE.AND.EX UP0, UPT, UR5, URZ, UPT, UP0 ;  /* 0x000000ff0500728c */ /* 0x000fc8000bf05300 */
[----:B------:R-:W-:-:S04]  /*0430*/  UISETP.EQ.OR.EX UP2, UPT, UR9, URZ, !UP0, UP1 ;  /* 0x000000ff0900728c */ /* 0x000fc8000c742710 */
[----:B------:R-:W-:-:S05]  /*0440*/  UP2UR UR61, UPR, URZ, 0x4 ;  /* 0x00000004ff3d7883 */ /* 0x000fca0008000000 */
[----:B------:R-:W-:Y:S07]  /*0450*/  BRA.U !UP2, `(.L_x_8) ;  /* 0x000000010a207547 */ /* 0x000fee000b800000 */
[----:B-----5:R-:W-:Y:S01]  /*0460*/  R2UR UR5, R39 ;  /* 0x00000000270572ca */ /* 0x020fe200000e0000 */
[----:B------:R-:W-:Y:S02]  /*0470*/  UISETP.NE.U32.AND UP1, UPT, UR8, URZ, UPT ;  /* 0x000000ff0800728c */ /* 0x000fe4000bf25070 */
[----:B------:R-:W-:Y:S02]  /*0480*/  USEL UR4, URZ, 0xffffffff, UP0 ;  /* 0xffffffffff047887 */ /* 0x000fe40008000000 */
[----:B------:R-:W-:-:S08]  /*0490*/  UISETP.NE.AND.EX UP1, UPT, UR9, URZ, UPT, UP1 ;  /* 0x000000ff0900728c */ /* 0x000fd0000bf25310 */
[----:B------:R-:W-:-:S04]  /*04a0*/  UISETP.NE.AND UP0, UPT, UR5, URZ, UPT ;  /* 0x000000ff0500728c */ /* 0x000fc8000bf05270 */
[----:B------:R-:W-:-:S04]  /*04b0*/  @!UP1 USEL UR4, URZ, 0xffffffff, UP0 ;  /* 0xffffffffff049887 */ /* 0x000fc80008000000 */
[----:B------:R-:W-:-:S04]  /*04c0*/  ULOP3.LUT UR4, UR4, 0x1, URZ, 0xc0, !UPT ;  /* 0x0000000104047892 */ /* 0x000fc8000f8ec0ff */
[----:B------:R-:W-:-:S11]  /*04d0*/  UISETP.NE.U32.AND UP3, UPT, UR4, 0x1, UPT ;  /* 0x000000010400788c */ /* 0x000fd6000bf65070 */
.L_x_8:
[----:B-12---:R-:W1:Y:S01]  /*04e0*/  SHFL.IDX PT, R2, R81, RZ, 0x1f ;  /* 0x00001fff51027589 */ /* 0x006e6200000e0000 */
[----:B------:R-:W-:-:S04]  /*04f0*/  UISETP.NE.AND UP0, UPT, UR22, 0x2, UPT ;  /* 0x000000021600788c */ /* 0x000fc8000bf05270 */
[----:B------:R-:W-:Y:S01]  /*0500*/  USEL UR34, URZ, 0x1, UP0 ;  /* 0x00000001ff227887 */ /* 0x000fe20008000000 */
[----:B-1----:R-:W-:-:S13]  /*0510*/  ISETP.NE.AND P0, PT, R2, RZ, PT ;  /* 0x000000ff0200720c */ /* 0x002fda0003f05270 */
[----:B------:R-:W-:Y:S05]  /*0520*/  @P0 BRA `(.L_x_9) ;  /* 0x0000000000500947 */ /* 0x000fea0003800000 */
[----:B------:R-:W1:Y:S01]  /*0530*/  S2UR UR4, SR_CgaCtaId ;  /* 0x00000000000479c3 */ /* 0x000e620000008800 */
[----:B------:R-:W-:Y:S01]  /*0540*/  UMOV UR5, 0x400 ;  /* 0x0000040000057882 */ /* 0x000fe20000000000 */
[----:B------:R-:W-:Y:S01]  /*0550*/  UMOV UR8, 0x1 ;  /* 0x0000000100087882 */ /* 0x000fe20000000000 */
[----:B------:R-:W-:Y:S01]  /*0560*/  UMOV UR6, 0x3 ;  /* 0x0000000300067882 */ /* 0x000fe20000000000 */
[----:B------:R-:W-:-:S04]  /*0570*/  UIADD3 UR8, UPT, UPT, -UR8, 0x100000, URZ ;  /* 0x0010000008087890 */ /* 0x000fc8000fffe1ff */
[----:B------:R-:W-:Y:S02]  /*0580*/  USHF.L.U32 UR9, UR8, 0xb, URZ ;  /* 0x0000000b08097899 */ /* 0x000fe400080006ff */
[----:B------:R-:W-:Y:S02]  /*0590*/  USHF.L.U32 UR8, UR8, 0x1, URZ ;  /* 0x0000000108087899 */ /* 0x000fe400080006ff */
[----:B------:R-:W-:-:S04]  /*05a0*/  UIADD3 UR6, UPT, UPT, -UR6, 0x100000, URZ ;  /* 0x0010000006067890 */ /* 0x000fc8000fffe1ff */
[----:B------:R-:W-:Y:S02]  /*05b0*/  USHF.L.U32 UR7, UR6, 0xb, URZ ;  /* 0x0000000b06077899 */ /* 0x000fe400080006ff */
[----:B------:R-:W-:Y:S01]  /*05c0*/  USHF.L.U32 UR6, UR6, 0x1, URZ ;  /* 0x0000000106067899 */ /* 0x000fe200080006ff */
[----:B------:R-:W-:Y:S01]  /*05d0*/  ELECT P0, URZ, PT ;  /* 0x0000000000ff782f */ /* 0x000fe20003800000 */
[----:B-1----:R-:W-:Y:S01]  /*05e0*/  ULEA UR4, UR4, UR5, 0x18 ;  /* 0x0000000504047291 */ /* 0x002fe2000f8ec0ff */
[----:B------:R-:W1:Y:S11]  /*05f0*/  FENCE.VIEW.ASYNC.S ;  /* 0x00000000000073c6 */ /* 0x000e760000000000 */
[----:B-1----:R1:W2:Y:S01]  /*0600*/  SYNCS.EXCH.64 URZ, [UR4], UR8 ;  /* 0x0000000804ff75b2 */ /* 0x0022a20008000100 */
[----:B------:R1:W3:Y:S01]  /*0610*/  SYNCS.EXCH.64 URZ, [UR4+0x18], UR6 ;  /* 0x0000180604ff75b2 */ /* 0x0002e20008000100 */
[----:B------:R1:W4:Y:S01]  /*0620*/  SYNCS.EXCH.64 URZ, [UR4+0x8], UR8 ;  /* 0x0000080804ff75b2 */ /* 0x0003220008000100 */
[----:B------:R1:W1:Y:S01]  /*0630*/  SYNCS.EXCH.64 URZ, [UR4+0x20], UR6 ;  /* 0x0000200604ff75b2 */ /* 0x0002620008000100 */
[----:B------:R1:W1:Y:S01]  /*0640*/  SYNCS.EXCH.64 URZ, [UR4+0x10], UR8 ;  /* 0x0000100804ff75b2 */ /* 0x0002620008000100 */
[----:B------:R1:W1:Y:S01]  /*0650*/  SYNCS.EXCH.64 URZ, [UR4+0x28], UR6 ;  /* 0x0000280604ff75b2 */ /* 0x0002620008000100 */
[----:B------:R-:W-:Y:S01]  /*0660*/  NOP ;  /* 0x0000000000007918 */ /* 0x000fe20000000000 */
.L_x_9:
[----:B------:R-:W2:Y:S01]  /*0670*/  SHFL.IDX PT, R2, R81, RZ, 0x1f ;  /* 0x00001fff51027589 */ /* 0x000ea200000e0000 */
[----:B------:R-:W-:Y:S01]  /*0680*/  NOP ;  /* 0x0000000000007918 */ /* 0x000fe20000000000 */
[----:B--2---:R-:W-:-:S13]  /*0690*/  ISETP.NE.AND P0, PT, R2, 0x1, PT ;  /* 0x000000010200780c */ /* 0x004fda0003f05270 */
[----:B------:R-:W-:Y:S05]  /*06a0*/  @P0 BRA `(.L_x_10) ;  /* 0x0000000000400947 */ /* 0x000fea0003800000 */
[----:B-1----:R-:W1:Y:S01]  /*06b0*/  S2UR UR4, SR_CgaCtaId ;  /* 0x00000000000479c3 */ /* 0x002e620000008800 */
        /* <DEDUP_REMOVED lines=12> */
[----:B-1----:R2:W1:Y:S01]  /*0780*/  SYNCS.EXCH.64 URZ, [UR4+0x30], UR8 ;  /* 0x0000300804ff75b2 */ /* 0x0024620008000100 */
[----:B------:R2:W1:Y:S02]  /*0790*/  SYNCS.EXCH.64 URZ, [UR4+0x38], UR6 ;  /* 0x0000380604ff75b2 */ /* 0x0004640008000100 */
[----:B--2---:R-:W-:Y:S01]  /*07a0*/  NOP ;  /* 0x0000000000007918 */ /* 0x004fe20000000000 */
.L_x_10:
[----:B------:R-:W2:Y:S01]  /*07b0*/  SHFL.IDX PT, R2, R81, RZ, 0x1f ;  /* 0x00001fff51027589 */ /* 0x000ea200000e0000 */
[----:B------:R-:W-:Y:S01]  /*07c0*/  NOP ;  /* 0x0000000000007918 */ /* 0x000fe20000000000 */
[----:B--2---:R-:W-:-:S13]  /*07d0*/  ISETP.NE.AND P0, PT, R2, 0x3, PT ;  /* 0x000000030200780c */ /* 0x004fda0003f05270 */
[----:B------:R-:W-:Y:S05]  /*07e0*/  @P0 BRA `(.L_x_11) ;  /* 0x0000000000300947 */ /* 0x000fea0003800000 */
[----:B-1----:R-:W1:Y:S01]  /*07f0*/  S2UR UR6, SR_CgaCtaId ;  /* 0x00000000000679c3 */ /* 0x002e620000008800 */
[----:B------:R-:W-:Y:S01]  /*0800*/  UMOV UR4, 0x400 ;  /* 0x0000040000047882 */ /* 0x000fe20000000000 */
[----:B------:R-:W-:Y:S01]  /*0810*/  UMOV UR5, 0x20 ;  /* 0x0000002000057882 */ /* 0x000fe20000000000 */
[----:B------:R-:W-:Y:S01]  /*0820*/  ELECT P0, URZ, PT ;  /* 0x0000000000ff782f */ /* 0x000fe20003800000 */
[----:B-1----:R-:W-:Y:S02]  /*0830*/  ULEA UR6, UR6, UR4, 0x18 ;  /* 0x0000000406067291 */ /* 0x002fe4000f8ec0ff */
[----:B------:R-:W-:-:S04]  /*0840*/  UIADD3 UR4, UPT, UPT, -UR5, 0x100000, URZ ;  /* 0x0010000005047890 */ /* 0x000fc8000fffe1ff */
[----:B------:R-:W-:Y:S02]  /*0850*/  USHF.L.U32 UR5, UR4, 0xb, URZ ;  /* 0x0000000b04057899 */ /* 0x000fe400080006ff */
[----:B------:R-:W-:Y:S01]  /*0860*/  USHF.L.U32 UR4, UR4, 0x1, URZ ;  /* 0x0000000104047899 */ /* 0x000fe200080006ff */
[----:B------:R-:W1:Y:S11]  /*0870*/  FENCE.VIEW.ASYNC.S ;  /* 0x00000000000073c6 */ /* 0x000e760000000000 */
[----:B-1----:R2:W1:Y:S01]  /*0880*/  SYNCS.EXCH.64 URZ, [UR6+0x40], UR4 ;  /* 0x0000400406ff75b2 */ /* 0x0024620008000100 */
[----:B------:R2:W1:Y:S02]  /*0890*/  SYNCS.EXCH.64 URZ, [UR6+0x48], UR4 ;  /* 0x0000480406ff75b2 */ /* 0x0004640008000100 */
[----:B--2---:R-:W-:Y:S01]  /*08a0*/  NOP ;  /* 0x0000000000007918 */ /* 0x004fe20000000000 */
.L_x_11:
[----:B------:R-:W2:Y:S01]  /*08b0*/  SHFL.IDX PT, R2, R81, RZ, 0x1f ;  /* 0x00001fff51027589 */ /* 0x000ea200000e0000 */
[----:B------:R-:W-:Y:S01]  /*08c0*/  NOP ;  /* 0x0000000000007918 */ /* 0x000fe20000000000 */
[----:B--2---:R-:W-:-:S13]  /*08d0*/  ISETP.NE.AND P0, PT, R2, 0x4, PT ;  /* 0x000000040200780c */ /* 0x004fda0003f05270 */
[----:B------:R-:W-:Y:S05]  /*08e0*/  @P0 BRA `(.L_x_12) ;  /* 0x00000000004c0947 */ /* 0x000fea0003800000 */
[----:B-1----:R-:W1:Y:S01]  /*08f0*/  S2UR UR6, SR_CgaCtaId ;  /* 0x00000000000679c3 */ /* 0x002e620000008800 */
[----:B------:R-:W-:Y:S01]  /*0900*/  UMOV UR4, 0x3a0 ;  /* 0x000003a000047882 */ /* 0x000fe20000000000 */
[----:B------:R-:W-:Y:S01]  /*0910*/  UMOV UR5, 0x400 ;  /* 0x0000040000057882 */ /* 0x000fe20000000000 */
[----:B------:R-:W-:Y:S01]  /*0920*/  USEL UR4, UR4, 0x320, UP3 ;  /* 0x0000032004047887 */ /* 0x000fe20009800000 */
[----:B------:R-:W-:Y:S01]  /*0930*/  UMOV UR8, 0x1 ;  /* 0x0000000100087882 */ /* 0x000fe20000000000 */
[----:B------:R-:W-:Y:S01]  /*0940*/  ELECT P0, URZ, PT ;  /* 0x0000000000ff782f */ /* 0x000fe20003800000 */
[----:B------:R-:W-:-:S04]  /*0950*/  UIADD3 UR8, UPT, UPT, -UR8, 0x100000, URZ ;  /* 0x0010000008087890 */ /* 0x000fc8000fffe1ff */
[----:B------:R-:W-:Y:S02]  /*0960*/  USHF.L.U32 UR9, UR8, 0xb, URZ ;  /* 0x0000000b08097899 */ /* 0x000fe400080006ff */
[----:B------:R-:W-:Y:S02]  /*0970*/  USHF.L.U32 UR8, UR8, 0x1, URZ ;  /* 0x0000000108087899 */ /* 0x000fe400080006ff */
[----:B-1----:R-:W-:Y:S02]  /*0980*/  ULEA UR6, UR6, UR5, 0x18 ;  /* 0x0000000506067291 */ /* 0x002fe4000f8ec0ff */
[----:B------:R-:W-:-:S04]  /*0990*/  UIADD3 UR4, UPT, UPT, -UR4, 0x100000, URZ ;  /* 0x0010000004047890 */ /* 0x000fc8000fffe1ff */
[----:B------:R-:W-:Y:S02]  /*09a0*/  USHF.L.U32 UR5, UR4, 0xb, URZ ;  /* 0x0000000b04057899 */ /* 0x000fe400080006ff */
[----:B------:R-:W-:Y:S01]  /*09b0*/  USHF.L.U32 UR4, UR4, 0x1, URZ ;  /* 0x0000000104047899 */ /* 0x000fe200080006ff */
[----:B------:R-:W1:Y:S03]  /*09c0*/  FENCE.VIEW.ASYNC.S ;  /* 0x00000000000073c6 */ /* 0x000e660000000000 */
[----:B-1----:R2:W1:Y:S08]  /*09d0*/  SYNCS.EXCH.64 URZ, [UR6+0x50], UR8 ;  /* 0x0000500806ff75b2 */ /* 0x0024700008000100 */
[----:B------:R2:W1:Y:S01]  /*09e0*/  SYNCS.EXCH.64 URZ, [UR6+0x60], UR4 ;  /* 0x0000600406ff75b2 */ /* 0x0004620008000100 */
[----:B------:R2:W1:Y:S01]  /*09f0*/  SYNCS.EXCH.64 URZ, [UR6+0x58], UR8 ;  /* 0x0000580806ff75b2 */ /* 0x0004620008000100 */
[----:B------:R2:W1:Y:S02]  /*0a00*/  SYNCS.EXCH.64 URZ, [UR6+0x68], UR4 ;  /* 0x0000680406ff75b2 */ /* 0x0004640008000100 */
[----:B--2---:R-:W-:Y:S01]  /*0a10*/  NOP ;  /* 0x0000000000007918 */ /* 0x004fe20000000000 */
.L_x_12:
        /* <DEDUP_REMOVED lines=18> */
[----:B------:R2:W1:Y:S01]  /*0b40*/  SYNCS.EXCH.64 URZ, [UR4+0x90], UR6 ;  /* 0x0000900604ff75b2 */ /* 0x0004620008000100 */
[----:B------:R2:W1:Y:S01]  /*0b50*/  SYNCS.EXCH.64 URZ, [UR4+0x78], UR8 ;  /* 0x0000780804ff75b2 */ /* 0x0004620008000100 */
[----:B------:R2:W1:Y:S01]  /*0b60*/  SYNCS.EXCH.64 URZ, [UR4+0x98], UR6 ;  /* 0x0000980604ff75b2 */ /* 0x0004620008000100 */
[----:B------:R2:W1:Y:S01]  /*0b70*/  SYNCS.EXCH.64 URZ, [UR4+0x80], UR8 ;  /* 0x0000800804ff75b2 */ /* 0x0004620008000100 */
[----:B------:R2:W1:Y:S01]  /*0b80*/  SYNCS.EXCH.64 URZ, [UR4+0xa0], UR6 ;  /* 0x0000a00604ff75b2 */ /* 0x0004620008000100 */
[----:B------:R2:W1:Y:S01]  /*0b90*/  SYNCS.EXCH.64 URZ, [UR4+0x88], UR8 ;  /* 0x0000880804ff75b2 */ /* 0x0004620008000100 */
[----:B------:R2:W1:Y:S02]  /*0ba0*/  SYNCS.EXCH.64 URZ, [UR4+0xa8], UR6 ;  /* 0x0000a80604ff75b2 */ /* 0x0004640008000100 */
[----:B--2---:R-:W-:Y:S01]  /*0bb0*/  NOP ;  /* 0x0000000000007918 */ /* 0x004fe20000000000 */
.L_x_13:
[----:B------:R-:W2:Y:S01]  /*0bc0*/  SHFL.IDX PT, R2, R81, RZ, 0x1f ;  /* 0x00001fff51027589 */ /* 0x000ea200000e0000 */
[----:B------:R-:W1:Y:S01]  /*0bd0*/  S2UR UR48, SR_CgaCtaId ;  /* 0x00000000003079c3 */ /* 0x000e620000008800 */
[----:B------:R-:W-:Y:S01]  /*0be0*/  NOP ;  /* 0x0000000000007918 */ /* 0x000fe20000000000 */
[----:B--2---:R-:W-:-:S13]  /*0bf0*/  ISETP.NE.AND P0, PT, R2, 0x3, PT ;  /* 0x000000030200780c */ /* 0x004fda0003f05270 */
[----:B-1----:R-:W-:Y:S05]  /*0c00*/  @P0 BRA `(.L_x_14) ;  /* 0x0000000000340947 */ /* 0x002fea0003800000 */
[----:B------:R-:W-:Y:S01]  /*0c10*/  UMOV UR4, 0x400 ;  /* 0x0000040000047882 */ /* 0x000fe20000000000 */
[----:B------:R-:W-:Y:S01]  /*0c20*/  UMOV UR6, 0x20 ;  /* 0x0000002000067882 */ /* 0x000fe20000000000 */
[----:B------:R-:W-:Y:S02]  /*0c30*/  ULEA UR4, UR48, UR4, 0x18 ;  /* 0x0000000430047291 */ /* 0x000fe4000f8ec0ff */
[----:B------:R-:W-:-:S04]  /*0c40*/  UIADD3 UR6, UPT, UPT, -UR6, 0x100000, URZ ;  /* 0x0010000006067890 */ /* 0x000fc8000fffe1ff */
[----:B------:R-:W-:Y:S02]  /*0c50*/  USHF.L.U32 UR7, UR6, 0xb, URZ ;  /* 0x0000000b06077899 */ /* 0x000fe400080006ff */
[----:B------:R-:W-:Y:S01]  /*0c60*/  USHF.L.U32 UR6, UR6, 0x1, URZ ;  /* 0x0000000106067899 */ /* 0x000fe200080006ff */
[----:B------:R-:W-:Y:S01]  /*0c70*/  ELECT P0, URZ, PT ;  /* 0x0000000000ff782f */ /* 0x000fe20003800000 */
[----:B------:R-:W1:Y:S10]  /*0c80*/  FENCE.VIEW.ASYNC.S ;  /* 0x00000000000073c6 */ /* 0x000e740000000000 */
[----:B-1----:R1:W2:Y:S01]  /*0c90*/  SYNCS.EXCH.64 URZ, [UR4+0xb0], UR6 ;  /* 0x0000b00604ff75b2 */ /* 0x0022a20008000100 */
[----:B------:R1:W1:Y:S01]  /*0ca0*/  SYNCS.EXCH.64 URZ, [UR4+0xc0], UR6 ;  /* 0x0000c00604ff75b2 */ /* 0x0002620008000100 */
[----:B------:R1:W1:Y:S01]  /*0cb0*/  SYNCS.EXCH.64 URZ, [UR4+0xb8], UR6 ;  /* 0x0000b80604ff75b2 */ /* 0x0002620008000100 */
[----:B------:R1:W1:Y:S01]  /*0cc0*/  SYNCS.EXCH.64 URZ, [UR4+0xc8], UR6 ;  /* 0x0000c80604ff75b2 */ /* 0x0002620008000100 */
[----:B------:R-:W-:Y:S01]  /*0cd0*/  NOP ;  /* 0x0000000000007918 */ /* 0x000fe20000000000 */
.L_x_14:
[----:B-1----:R-:W1:Y:S01]  /*0ce0*/  LDCU UR4, c[0x0][0x36c] ;  /* 0x00006d80ff0477ac */ /* 0x002e620008000800 */
[----:B------:R-:W-:Y:S01]  /*0cf0*/  ISETP.NE.OR P3, PT, R0, 0x2, !P3 ;  /* 0x000000020000780c */ /* 0x000fe20005f65670 */
[----:B------:R-:W-:Y:S01]  /*0d00*/  NOP ;  /* 0x0000000000007918 */ /* 0x000fe20000000000 */
[----:B------:R-:W-:Y:S01]  /*0d10*/  LOP3.LUT R0, R69, 0x1f, RZ, 0xc0, !PT ;  /* 0x0000001f45007812 */ /* 0x000fe200078ec0ff */
[----:B------:R-:W-:Y:S02]  /*0d20*/  UISETP.NE.AND UP4, UPT, UR22, URZ, UPT ;  /* 0x000000ff1600728c */ /* 0x000fe4000bf85270 */
[----:B-1----:R-:W-:-:S09]  /*0d30*/  UISETP.EQ.U32.AND UP5, UPT, UR4, 0x1, UPT ;  /* 0x000000010400788c */ /* 0x002fd2000bfa2070 */
[----:B------:R-:W-:Y:S05]  /*0d40*/  BRA.U !UP5, `(.L_x_15) ;  /* 0x000000010d087547 */ /* 0x000fea000b800000 */
[----:B--234-:R-:W-:Y:S01]  /*0d50*/  UCGABAR_ARV ;  /* 0x00000000000079c7 */ /* 0x01cfe20008000000 */
[----:B------:R-:W-:Y:S05]  /*0d60*/  BRA `(.L_x_16) ;  /* 0x0000000000047947 */ /* 0x000fea0003800000 */
.L_x_15:
[----:B--234-:R-:W-:Y:S01]  /*0d70*/  NOP ;  /* 0x0000000000007918 */ /* 0x01cfe20000000000 */
.L_x_16:
[----:B------:R-:W1:Y:S01]  /*0d80*/  S2UR UR46, SR_CTAID.X ;  /* 0x00000000002e79c3 */ /* 0x000e620000002500 */
[----:B------:R-:W-:-:S05]  /*0d90*/  CS2R.32 R3, SR_CgaSize ;  /* 0x0000000000037805 */ /* 0x000fca0000008a00 */
[----:B------:R-:W-:-:S05]  /*0da0*/  IMAD R3, R3, -0xa0, RZ ;  /* 0xffffff6003037824 */ /* 0x000fca00078e02ff */
[----:B------:R-:W-:-:S14]  /*0db0*/  R2UR UR5, R3 ;  /* 0x00000000030572ca */ /* 0x000fdc00000e0000 */
[----:B------:R-:W2:Y:S01]  /*0dc0*/  LDCU UR5, c[0x0][UR5+0x2b0] ;  /* 0x00005600050577ac */ /* 0x000ea20008000800 */
[----:B------:R-:W-:-:S05]  /*0dd0*/  CS2R.32 R3, SR_CgaSize ;  /* 0x0000000000037805 */ /* 0x000fca0000008a00 */
[----:B------:R-:W-:-:S05]  /*0de0*/  IMAD R3, R3, -0xa0, RZ ;  /* 0xffffff6003037824 */ /* 0x000fca00078e02ff */
[----:B------:R-:W-:-:S14]  /*0df0*/  R2UR UR4, R3 ;  /* 0x00000000030472ca */ /* 0x000fdc00000e0000 */
[----:B------:R-:W3:Y:S01]  /*0e00*/  LDCU UR4, c[0x0][UR4+0x2b4] ;  /* 0x00005680040477ac */ /* 0x000ee20008000800 */
[----:B------:R-:W4:Y:S01]  /*0e10*/  S2UR UR45, SR_CTAID.Y ;  /* 0x00000000002d79c3 */ /* 0x000f220000002600 */
[----:B------:R-:W-:-:S05]  /*0e20*/  CS2R.32 R3, SR_CgaSize ;  /* 0x0000000000037805 */ /* 0x000fca0000008a00 */
[----:B------:R-:W-:-:S05]  /*0e30*/  IMAD R3, R3, -0xa0, RZ ;  /* 0xffffff6003037824 */ /* 0x000fca00078e02ff */
[----:B------:R-:W-:-:S14]  /*0e40*/  R2UR UR57, R3 ;  /* 0x00000000033972ca */ /* 0x000fdc00000e0000 */
[----:B------:R-:W3:Y:S01]  /*0e50*/  LDCU UR57, c[0x0][UR57+0x2a0] ;  /* 0x00005400393977ac */ /* 0x000ee20008000800 */
[----:B------:R-:W-:-:S05]  /*0e60*/  CS2R.32 R3, SR_CgaSize ;  /* 0x0000000000037805 */ /* 0x000fca0000008a00 */
[----:B------:R-:W-:-:S05]  /*0e70*/  IMAD R3, R3, -0xa0, RZ ;  /* 0xffffff6003037824 */ /* 0x000fca00078e02ff */
[----:B------:R-:W-:-:S14]  /*0e80*/  R2UR UR60, R3 ;  /* 0x00000000033c72ca */ /* 0x000fdc00000e0000 */
[----:B------:R-:W3:Y:S01]  /*0e90*/  LDCU UR60, c[0x0][UR60+0x2a4] ;  /* 0x000054803c3c77ac */ /* 0x000ee20008000800 */
[----:B------:R-:W-:Y:S02]  /*0ea0*/  ULOP3.LUT UR49, UR48, 0x1, URZ, 0xc0, !UPT ;  /* 0x0000000130317892 */ /* 0x000fe4000f8ec0ff */
[----:B------:R-:W-:Y:S02]  /*0eb0*/  USHF.R.U32.HI UR26, URZ, 0x1, UR48 ;  /* 0x00000001ff1a7899 */ /* 0x000fe40008011630 */
[----:B------:R-:W-:Y:S02]  /*0ec0*/  UISETP.GT.U32.AND UP1, UPT, UR49, 0xffff, UPT ;  /* 0x0000ffff3100788c */ /* 0x000fe4000bf24070 */
[----:B------:R-:W-:Y:S01]  /*0ed0*/  USHF.L.U32 UR28, UR48, 0xa, URZ ;  /* 0x0000000a301c7899 */ /* 0x000fe200080006ff */
[----:B-1----:R-:W-:Y:S01]  /*0ee0*/  I2FP.F32.U32 R3, UR46 ;  /* 0x0000002e00037c45 */ /* 0x002fe20008201000 */
[----:B------:R-:W1:Y:S04]  /*0ef0*/  LDCU UR23, c[0x0][0xb24] ;  /* 0x00016480ff1777ac */ /* 0x000e680008000800 */
[----:B--2---:R-:W-:Y:S01]  /*0f00*/  FMUL R3, R3, UR5 ;  /* 0x0000000503037c20 */ /* 0x004fe20008400000 */
[----:B------:R-:W2:Y:S01]  /*0f10*/  LDCU UR40, c[0x0][0xb24] ;  /* 0x00016480ff2877ac */ /* 0x000ea20008000800 */
[----:B----4-:R-:W-:Y:S01]  /*0f20*/  I2FP.F32.U32 R2, UR45 ;  /* 0x0000002d00027c45 */ /* 0x010fe20008201000 */
[----:B------:R-:W4:Y:S03]  /*0f30*/  LDCU UR30, c[0x0][0xb30] ;  /* 0x00016600ff1e77ac */ /* 0x000f260008000800 */
[----:B------:R-:W1:Y:S01]  /*0f40*/  F2I.U32.TRUNC.NTZ R3, R3 ;  /* 0x0000000300037305 */ /* 0x000e62000020f000 */
[----:B---3--:R-:W-:Y:S01]  /*0f50*/  FMUL R2, R2, UR4 ;  /* 0x0000000402027c20 */ /* 0x008fe20008400000 */
[----:B------:R-:W-:-:S02]  /*0f60*/  ULOP3.LUT UR4, UR48, 0x2, URZ, 0xc0, !UPT ;  /* 0x0000000230047892 */ /* 0x000fc4000f8ec0ff */
[----:B------:R-:W-:Y:S02]  /*0f70*/  USHF.L.U32 UR27, UR48, 0xb, URZ ;  /* 0x0000000b301b7899 */ /* 0x000fe400080006ff */
[----:B------:R-:W-:Y:S02]  /*0f80*/  UISETP.GT.U32.AND UP0, UPT, UR4, 0xffff, UPT ;  /* 0x0000ffff0400788c */ /* 0x000fe4000bf04070 */
[----:B------:R-:W3:Y:S01]  /*0f90*/  F2I.U32.TRUNC.NTZ R2, R2 ;  /* 0x0000000200027305 */ /* 0x000ee2000020f000 */
[----:B------:R-:W-:Y:S01]  /*0fa0*/  UMOV UR32, 0x5 ;  /* 0x0000000500207882 */ /* 0x000fe20000000000 */
[----:B------:R-:W-:Y:S02]  /*0fb0*/  USEL UR24, UR49, 0xffff, !UP1 ;  /* 0x0000ffff31187887 */ /* 0x000fe4000c800000 */
[----:B------:R-:W-:Y:S01]  /*0fc0*/  USEL UR25, UR4, 0xffff, !UP0 ;  /* 0x0000ffff04197887 */ /* 0x000fe2000c000000 */
[----:B-1----:R-:W-:Y:S02]  /*0fd0*/  R2UR UR5, R3 ;  /* 0x00000000030572ca */ /* 0x002fe400000e0000 */
[----:B---3--:R-:W-:-:S02]  /*0fe0*/  R2UR UR6, R2 ;  /* 0x00000000020672ca */ /* 0x008fc400000e0000 */
[----:B------:R-:W-:-:S09]  /*0ff0*/  PRMT R2, RZ, 0x7610, R2 ;  /* 0x00007610ff027816 */ /* 0x000fd20000000002 */
[----:B------:R-:W-:-:S04]  /*1000*/  UIADD3 UR5, UPT, UPT, -UR5, URZ, URZ ;  /* 0x000000ff05057290 */ /* 0x000fc8000fffe1ff */
[----:B------:R-:W-:Y:S02]  /*1010*/  UIMAD UR57, UR57, UR5, UR46 ;  /* 0x00000005393972a4 */ /* 0x000fe4000f8e022e */
[----:B------:R-:W-:-:S04]  /*1020*/  UIADD3 UR4, UPT, UPT, -UR6, URZ, URZ ;  /* 0x000000ff06047290 */ /* 0x000fc8000fffe1ff */
[----:B------:R-:W-:Y:S01]  /*1030*/  UIMAD UR60, UR60, UR4, UR45 ;  /* 0x000000043c3c72a4 */ /* 0x000fe2000f8e022d */
[----:B--2-4-:R-:W-:Y:S11]  /*1040*/  BRA.U UP4, `(.L_x_17) ;  /* 0x00000001043c7547 */ /* 0x014ff6000b800000 */
[----:B------:R-:W-:Y:S02]  /*1050*/  UISETP.NE.AND UP0, UPT, UR60, URZ, UPT ;  /* 0x000000ff3c00728c */ /* 0x000fe4000bf05270 */
[----:B------:R-:W-:Y:S02]  /*1060*/  UISETP.NE.AND UP1, UPT, UR60, 0x1, UPT ;  /* 0x000000013c00788c */ /* 0x000fe4000bf25270 */
[----:B------:R-:W-:Y:S02]  /*1070*/  UISETP.NE.AND UP2, UPT, UR57, URZ, UP0 ;  /* 0x000000ff3900728c */ /* 0x000fe40008745270 */
[----:B------:R-:W-:Y:S02]  /*1080*/  USEL UR4, URZ, 0x2, UP0 ;  /* 0x00000002ff047887 */ /* 0x000fe40008000000 */
[----:B------:R-:W-:Y:S02]  /*1090*/  USEL UR8, URZ, 0x1, UP2 ;  /* 0x00000001ff087887 */ /* 0x000fe40009000000 */
[----:B------:R-:W-:-:S02]  /*10a0*/  UISETP.NE.AND UP2, UPT, UR57, URZ, UPT ;  /* 0x000000ff3900728c */ /* 0x000fc4000bf45270 */
[----:B------:R-:W-:Y:S02]  /*10b0*/  USEL UR5, URZ, 0x4, UP1 ;  /* 0x00000004ff057887 */ /* 0x000fe40008800000 */
[----:B------:R-:W-:Y:S02]  /*10c0*/  UISETP.NE.AND UP0, UPT, UR57, 0x1, UPT ;  /* 0x000000013900788c */ /* 0x000fe4000bf05270 */
[----:B------:R-:W-:Y:S02]  /*10d0*/  USEL UR6, URZ, 0x8, UP1 ;  /* 0x00000008ff067887 */ /* 0x000fe40008800000 */
[----:B------:R-:W-:Y:S02]  /*10e0*/  USEL UR7, UR5, 0x4, UP2 ;  /* 0x0000000405077887 */ /* 0x000fe40009000000 */
[----:B------:R-:W-:Y:S02]  /*10f0*/  USEL UR4, UR4, 0x2, UP0 ;  /* 0x0000000204047887 */ /* 0x000fe40008000000 */
[----:B------:R-:W-:-:S02]  /*1100*/  USEL UR5, UR6, 0x8, UP0 ;  /* 0x0000000806057887 */ /* 0x000fc40008000000 */
[----:B------:R-:W-:-:S04]  /*1110*/  UIADD3 UR4, UPT, UPT, UR4, UR7, UR8 ;  /* 0x0000000704047290 */ /* 0x000fc8000fffe008 */
[----:B------:R-:W-:-:S06]  /*1120*/  UIADD3 UR4, UPT, UPT, UR4, UR5, URZ ;  /* 0x0000000504047290 */ /* 0x000fcc000fffe0ff */
[----:B------:R-:W-:-:S07]  /*1130*/  MOV R2, UR4 ;  /* 0x0000000400027c02 */ /* 0x000fce0008000f00 */
.L_x_17:
[----:B------:R-:W1:Y:S01]  /*1140*/  S2UR UR36, SR_CTAID.Z ;  /* 0x00000000002479c3 */ /* 0x000e620000002700 */
[----:B------:R-:W-:Y:S01]  /*1150*/  UISETP.GE.AND UP0, UPT, UR23, 0x1, UPT ;  /* 0x000000011700788c */ /* 0x000fe2000bf06270 */
[----:B------:R-:W-:-:S08]  /*1160*/  UMOV UR31, 0x3 ;  /* 0x00000003001f7882 */ /* 0x000fd00000000000 */
[----:B------:R-:W-:Y:S05]  /*1170*/  BRA.U !UP0, `(.L_x_18) ;  /* 0x0000000108d47547 */ /* 0x000fea000b800000 */
[----:B------:R-:W2:Y:S01]  /*1180*/  LDCU.128 UR12, c[0x0][0xb10] ;  /* 0x00016200ff0c77ac */ /* 0x000ea20008000c00 */
[----:B------:R-:W3:Y:S01]  /*1190*/  LDCU UR6, c[0x0][0x370] ;  /* 0x00006e00ff0677ac */ /* 0x000ee20008000800 */
[----:B------:R-:W4:Y:S01]  /*11a0*/  LDCU UR5, c[0x0][0x374] ;  /* 0x00006e80ff0577ac */ /* 0x000f220008000800 */
[----:B------:R-:W1:Y:S01]  /*11b0*/  LDCU UR29, c[0x0][0xb0c] ;  /* 0x00016180ff1d77ac */ /* 0x000e620008000800 */
[----:B------:R-:W1:Y:S01]  /*11c0*/  LDCU UR4, c[0x0][0xb20] ;  /* 0x00016400ff0477ac */ /* 0x000e620008000800 */
[----:B------:R-:W1:Y:S01]  /*11d0*/  LDCU.64 UR8, c[0x0][0xb28] ;  /* 0x00016500ff0877ac */ /* 0x000e620008000a00 */
[----:B--2---:R-:W-:Y:S02]  /*11e0*/  UISETP.NE.AND UP0, UPT, UR14, 0x1, UPT ;  /* 0x000000010e00788c */ /* 0x004fe4000bf05270 */
[----:B----4-:R-:W-:Y:S02]  /*11f0*/  UIMAD.WIDE.U32 UR10, UR5, UR15, URZ ;  /* 0x0000000f050a72a5 */ /* 0x010fe4000f8e00ff */
[----:B---3--:R-:W-:-:S02]  /*1200*/  UIMAD.WIDE.U32 UR18, UR6, UR12, URZ ;  /* 0x0000000c061272a5 */ /* 0x008fc4000f8e00ff */
[----:B-1----:R-:W-:Y:S02]  /*1210*/  UISETP.NE.AND UP1, UPT, UR29, 0x1, UPT ;  /* 0x000000011d00788c */ /* 0x002fe4000bf25270 */
[----:B------:R-:W-:Y:S01]  /*1220*/  UISETP.NE.AND UP2, UPT, UR23, 0x1, UPT ;  /* 0x000000011700788c */ /* 0x000fe2000bf45270 */
[----:B------:R-:W-:Y:S02]  /*1230*/  UMOV UR10, UR11 ;  /* 0x0000000b000a7c82 */ /* 0x000fe40008000000 */
[----:B------:R-:W-:Y:S01]  /*1240*/  UMOV UR18, UR19 ;  /* 0x0000001300127c82 */ /* 0x000fe20008000000 */
[----:B------:R-:W-:Y:S02]  /*1250*/  @UP0 USHF.R.U32.HI UR5, URZ, UR4, UR10 ;  /* 0x00000004ff050299 */ /* 0x000fe4000801160a */
[----:B------:R-:W-:Y:S02]  /*1260*/  UIMAD.WIDE.U32 UR20, UR45, UR15, URZ ;  /* 0x0000000f2d1472a5 */ /* 0x000fe4000f8e00ff */
[----:B------:R-:W-:-:S02]  /*1270*/  UIMAD.WIDE.U32 UR10, UR5, UR8, URZ ;  /* 0x00000008050a72a5 */ /* 0x000fc4000f8e00ff */
[----:B------:R-:W-:Y:S02]  /*1280*/  @UP1 USHF.R.U32.HI UR6, URZ, UR13, UR18 ;  /* 0x0000000dff061299 */ /* 0x000fe40008011612 */
[----:B------:R-:W-:Y:S02]  /*1290*/  UIMAD.WIDE.U32 UR16, UR46, UR12, URZ ;  /* 0x0000000c2e1072a5 */ /* 0x000fe4000f8e00ff */
[----:B------:R-:W-:Y:S01]  /*12a0*/  UIMAD.WIDE.U32 UR18, UR6, UR8, URZ ;  /* 0x00000008061272a5 */ /* 0x000fe2000f8e00ff */
[----:B------:R-:W-:Y:S01]  /*12b0*/  UMOV UR20, UR21 ;  /* 0x0000001500147c82 */ /* 0x000fe20008000000 */
[----:B------:R-:W-:Y:S01]  /*12c0*/  UMOV UR10, UR11 ;  /* 0x0000000b000a7c82 */ /* 0x000fe20008000000 */
[----:B------:R-:W-:Y:S02]  /*12d0*/  USHF.R.U32.HI UR20, URZ, UR4, UR20 ;  /* 0x00000004ff147299 */ /* 0x000fe40008011614 */
[----:B------:R-:W-:Y:S02]  /*12e0*/  @UP2 USHF.R.U32.HI UR5, URZ, UR9, UR10 ;  /* 0x00000009ff052299 */ /* 0x000fe4000801160a */
[----:B------:R-:W-:Y:S01]  /*12f0*/  UMOV UR7, UR19 ;  /* 0x0000001300077c82 */ /* 0x000fe20008000000 */
[----:B------:R-:W-:Y:S01]  /*1300*/  UMOV UR16, UR17 ;  /* 0x0000001100107c82 */ /* 0x000fe20008000000 */
[----:B------:R-:W-:-:S02]  /*1310*/  @UP2 USHF.R.U32.HI UR6, URZ, UR9, UR7 ;  /* 0x00000009ff062299 */ /* 0x000fc40008011607 */
[----:B------:R-:W-:Y:S02]  /*1320*/  USHF.R.U32.HI UR13, URZ, UR13, UR16 ;  /* 0x0000000dff0d7299 */ /* 0x000fe40008011610 */
[----:B------:R-:W-:Y:S02]  /*1330*/  USEL UR4, UR45, UR20, !UP0 ;  /* 0x000000142d047287 */ /* 0x000fe4000c000000 */
[----:B------:R-:W-:Y:S02]  /*1340*/  UIMAD UR7, UR5, UR23, URZ ;  /* 0x00000017050772a4 */ /* 0x000fe4000f8e02ff */
[----:B------:R-:W-:Y:S02]  /*1350*/  USEL UR5, UR46, UR13, !UP1 ;  /* 0x0000000d2e057287 */ /* 0x000fe4000c800000 */
[----:B------:R-:W-:Y:S02]  /*1360*/  UIMAD UR12, UR6, UR23, URZ ;  /* 0x00000017060c72a4 */ /* 0x000fe4000f8e02ff */
[----:B------:R-:W-:-:S02]  /*1370*/  UISETP.GE.AND UP0, UPT, UR4, UR7, UPT ;  /* 0x000000070400728c */ /* 0x000fc4000bf06270 */
[----:B------:R-:W-:Y:S02]  /*1380*/  UIMAD.WIDE.U32 UR10, UR4, UR8, URZ ;  /* 0x00000008040a72a5 */ /* 0x000fe4000f8e00ff */
[----:B------:R-:W-:Y:S02]  /*1390*/  UISETP.GE.OR UP0, UPT, UR5, UR12, UP0 ;  /* 0x0000000c0500728c */ /* 0x000fe40008706670 */
[----:B------:R-:W-:Y:S02]  /*13a0*/  UIMAD.WIDE.U32 UR12, UR5, UR8, URZ ;  /* 0x00000008050c72a5 */ /* 0x000fe4000f8e00ff */
[----:B------:R-:W-:Y:S01]  /*13b0*/  UIADD3 UR10, UPT, UPT, -UR4, URZ, URZ ;  /* 0x000000ff040a7290 */ /* 0x000fe2000fffe1ff */
[----:B------:R-:W-:Y:S01]  /*13c0*/  UMOV UR8, UR11 ;  /* 0x0000000b00087c82 */ /* 0x000fe20008000000 */
[----:B------:R-:W-:Y:S02]  /*13d0*/  UIADD3 UR11, UPT, UPT, -UR5, URZ, URZ ;  /* 0x000000ff050b7290 */ /* 0x000fe4000fffe1ff */
[----:B------:R-:W-:-:S03]  /*13e0*/  USHF.R.U32.HI UR8, URZ, UR9, UR8 ;  /* 0x00000009ff087299 */ /* 0x000fc60008011608 */
[----:B------:R-:W-:Y:S01]  /*13f0*/  @!UP0 UMOV UR7, UR13 ;  /* 0x0000000d00078c82 */ /* 0x000fe20008000000 */
[----:B------:R-:W-:Y:S02]  /*1400*/  UIMAD UR45, UR14, UR10, UR45 ;  /* 0x0000000a0e2d72a4 */ /* 0x000fe4000f8e022d */
[----:B------:R-:W-:Y:S02]  /*1410*/  USEL UR8, UR4, UR8, !UP2 ;  /* 0x0000000804087287 */ /* 0x000fe4000d000000 */
[----:B------:R-:W-:Y:S02]  /*1420*/  @!UP0 USHF.R.U32.HI UR7, URZ, UR9, UR7 ;  /* 0x00000009ff078299 */ /* 0x000fe40008011607 */
[----:B------:R-:W-:Y:S02]  /*1430*/  UIADD3 UR9, UPT, UPT, -UR8, URZ, URZ ;  /* 0x000000ff08097290 */ /* 0x000fe4000fffe1ff */
[----:B------:R-:W-:Y:S02]  /*1440*/  @!UP0 USEL UR7, UR5, UR7, !UP2 ;  /* 0x0000000705078287 */ /* 0x000fe4000d000000 */
[----:B------:R-:W-:-:S02]  /*1450*/  UIMAD UR9, UR23, UR9, UR4 ;  /* 0x00000009170972a4 */ /* 0x000fc4000f8e0204 */
[----:B------:R-:W-:Y:S02]  /*1460*/  @!UP0 UIADD3 UR8, UPT, UPT, UR8, -UR7, URZ ;  /* 0x8000000708088290 */ /* 0x000fe4000fffe0ff */
[----:B------:R-:W-:Y:S02]  /*1470*/  @!UP0 UIMAD UR6, UR9, UR6, UR7 ;  /* 0x00000006090682a4 */ /* 0x000fe4000f8e0207 */
[----:B------:R-:W-:Y:S02]  /*1480*/  @!UP0 UIMAD UR4, UR8, UR23, UR5 ;  /* 0x00000017080482a4 */ /* 0x000fe4000f8e0205 */
[----:B------:R-:W-:Y:S02]  /*1490*/  UIMAD UR46, UR29, UR11, UR46 ;  /* 0x0000000b1d2e72a4 */ /* 0x000fe4000f8e022e */
[----:B------:R-:W-:Y:S01]  /*14a0*/  UIMAD UR45, UR4, UR14, UR45 ;  /* 0x0000000e042d72a4 */ /* 0x000fe2000f8e022d */
[----:B------:R-:W-:Y:S02]  /*14b0*/  @!UP0 UMOV UR5, UR6 ;  /* 0x0000000600058c82 */ /* 0x000fe40008000000 */
[----:B------:R-:W-:-:S12]  /*14c0*/  UIMAD UR46, UR5, UR29, UR46 ;  /* 0x0000001d052e72a4 */ /* 0x000fd8000f8e022e */
.L_x_18:
[----:B------:R-:W-:Y:S02]  /*14d0*/  UISETP.NE.AND UP1, UPT, UR30, 0x1, UPT ;  /* 0x000000011e00788c */ /* 0x000fe4000bf25270 */
[----:B------:R-:W-:Y:S02]  /*14e0*/  ULOP3.LUT UR24, UR24, 0xffff, URZ, 0xc0, !UPT ;  /* 0x0000ffff18187892 */ /* 0x000fe4000f8ec0ff */
[----:B------:R-:W-:Y:S02]  /*14f0*/  ULOP3.LUT UR21, UR25, 0xffff, URZ, 0xc0, !UPT ;  /* 0x0000ffff19157892 */ /* 0x000fe4000f8ec0ff */
[----:B------:R-:W-:Y:S02]  /*1500*/  UISETP.NE.AND UP0, UPT, UR22, 0x2, UPT ;  /* 0x000000021600788c */ /* 0x000fe4000bf05270 */
[----:B------:R-:W-:Y:S02]  /*1510*/  ULOP3.LUT UR28, UR28, 0x800, URZ, 0xc0, !UPT ;  /* 0x000008001c1c7892 */ /* 0x000fe4000f8ec0ff */
[----:B------:R-:W-:-:S02]  /*1520*/  ULOP3.LUT UR27, UR27, 0x800, URZ, 0xc0, !UPT ;  /* 0x000008001b1b7892 */ /* 0x000fc4000f8ec0ff */
[----:B------:R-:W-:Y:S02]  /*1530*/  USHF.L.U32 UR24, UR32, UR24, URZ ;  /* 0x0000001820187299 */ /* 0x000fe400080006ff */
[----:B------:R-:W-:Y:S01]  /*1540*/  USHF.L.U32 UR21, UR31, UR21, URZ ;  /* 0x000000151f157299 */ /* 0x000fe200080006ff */
[----:B------:R-:W-:Y:S11]  /*1550*/  BRA.U UP1, `(.L_x_19) ;  /* 0x0000000101447547 */ /* 0x000ff6000b800000 */
[----:B------:R-:W2:Y:S01]  /*1560*/  LDCU.128 UR8, c[0x0][0xb10] ;  /* 0x00016200ff0877ac */ /* 0x000ea20008000c00 */
[----:B------:R-:W3:Y:S01]  /*1570*/  LDCU UR12, c[0x0][0xb0c] ;  /* 0x00016180ff0c77ac */ /* 0x000ee20008000800 */
[----:B------:R-:W4:Y:S01]  /*1580*/  LDCU UR13, c[0x0][0xb20] ;  /* 0x00016400ff0d77ac */ /* 0x000f220008000800 */
[----:B--2---:R-:W-:Y:S02]  /*1590*/  UIMAD.WIDE.U32 UR6, UR46, UR8, URZ ;  /* 0x000000082e0672a5 */ /* 0x004fe4000f8e00ff */
[----:B------:R-:W-:Y:S02]  /*15a0*/  UIMAD.WIDE.U32 UR4, UR45, UR11, URZ ;  /* 0x0000000b2d0472a5 */ /* 0x000fe4000f8e00ff */
[----:B---3--:R-:W-:Y:S02]  /*15b0*/  UISETP.NE.AND UP2, UPT, UR12, 0x1, UPT ;  /* 0x000000010c00788c */ /* 0x008fe4000bf45270 */
[----:B------:R-:W-:Y:S01]  /*15c0*/  UISETP.NE.AND UP1, UPT, UR10, 0x1, UPT ;  /* 0x000000010a00788c */ /* 0x000fe2000bf25270 */
[----:B------:R-:W-:-:S02]  /*15d0*/  UMOV UR6, UR7 ;  /* 0x0000000700067c82 */ /* 0x000fc40008000000 */
[----:B------:R-:W-:Y:S01]  /*15e0*/  UMOV UR4, UR5 ;  /* 0x0000000500047c82 */ /* 0x000fe20008000000 */
[----:B------:R-:W-:Y:S02]  /*15f0*/  USHF.R.U32.HI UR9, URZ, UR9, UR6 ;  /* 0x00000009ff097299 */ /* 0x000fe40008011606 */
[----:B----4-:R-:W-:Y:S02]  /*1600*/  USHF.R.U32.HI UR4, URZ, UR13, UR4 ;  /* 0x0000000dff047299 */ /* 0x010fe40008011604 */
[----:B------:R-:W-:Y:S02]  /*1610*/  USEL UR5, UR46, UR9, !UP2 ;  /* 0x000000092e057287 */ /* 0x000fe4000d000000 */
[----:B------:R-:W-:-:S04]  /*1620*/  USEL UR4, UR45, UR4, !UP1 ;  /* 0x000000042d047287 */ /* 0x000fc8000c800000 */
[----:B------:R-:W-:Y:S02]  /*1630*/  UIADD3 UR6, UPT, UPT, UR5, -UR4, URZ ;  /* 0x8000000405067290 */ /* 0x000fe4000fffe0ff */
[----:B------:R-:W-:Y:S02]  /*1640*/  UIADD3 UR4, UPT, UPT, -UR5, UR4, URZ ;  /* 0x0000000405047290 */ /* 0x000fe4000fffe1ff */
[----:B------:R-:W-:Y:S02]  /*1650*/  UIMAD UR45, UR6, UR10, UR45 ;  /* 0x0000000a062d72a4 */ /* 0x000fe4000f8e022d */
[----:B------:R-:W-:-:S12]  /*1660*/  UIMAD UR46, UR4, UR12, UR46 ;  /* 0x0000000c042e72a4 */ /* 0x000fd8000f8e022e */
.L_x_19:
[----:B------:R-:W-:Y:S05]  /*1670*/  BRA.U !UP5, `(.L_x_20) ;  /* 0x000000010d0c7547 */ /* 0x000fea000b800000 */
[----:B------:R-:W-:Y:S01]  /*1680*/  UCGABAR_WAIT ;  /* 0x0000000000007dc7 */ /* 0x000fe20008000000 */
[----:B------:R-:W-:Y:S01]  /*1690*/  CCTL.IVALL ;  /* 0x00000000ff00798f */ /* 0x000fe20002000000 */
[----:B------:R-:W-:Y:S05]  /*16a0*/  BRA `(.L_x_21) ;  /* 0x0000000000047947 */ /* 0x000fea0003800000 */
.L_x_20:
[----:B------:R-:W-:Y:S06]  /*16b0*/  BAR.SYNC.DEFER_BLOCKING 0x0 ;  /* 0x0000000000007b1d */ /* 0x000fec0000010000 */
.L_x_21:
[----:B------:R-:W-:Y:S05]  /*16c0*/  BRA.U UP0, `(.L_x_22) ;  /* 0x0000001100b07547 */ /* 0x000fea000b800000 */
[----:B------:R-:W2:Y:S01]  /*16d0*/  LDCU UR6, c[0x0][0x38c] ;  /* 0x00007180ff0677ac */ /* 0x000ea20008000800 */
[----:B------:R-:W-:Y:S01]  /*16e0*/  PLOP3.LUT P1, PT, PT, PT, UP3, 0x80, 0x8 ;  /* 0x000000000008781c */ /* 0x000fe20003f2f038 */
[----:B------:R-:W-:Y:S01]  /*16f0*/  IMAD.MOV.U32 R12, RZ, RZ, 0x1 ;  /* 0x00000001ff0c7424 */ /* 0x000fe200078e00ff */
[----:B------:R-:W-:Y:S01]  /*1700*/  ISETP.EQ.OR P2, PT, R0, RZ, P3 ;  /* 0x000000ff0000720c */ /* 0x000fe20001f42670 */
[----:B------:R-:W-:Y:S01]  /*1710*/  UISETP.NE.AND UP1, UPT, UR22, URZ, UPT ;  /* 0x000000ff1600728c */ /* 0x000fe2000bf25270 */
[----:B------:R-:W-:Y:S02]  /*1720*/  PLOP3.LUT P1, PT, P1, PT, PT, 0x8, 0x80 ;  /* 0x000000000080781c */ /* 0x000fe40000f2e170 */
[----:B------:R-:W-:Y:S01]  /*1730*/  CS2R R10, SRZ ;  /* 0x00000000000a7805 */ /* 0x000fe2000001ff00 */
[----:B------:R-:W-:Y:S01]  /*1740*/  IMAD.MOV.U32 R9, RZ, RZ, RZ ;  /* 0x000000ffff097224 */ /* 0x000fe200078e00ff */
[----:B------:R-:W3:Y:S01]  /*1750*/  LDCU UR41, c[0x0][0x370] ;  /* 0x00006e00ff2977ac */ /* 0x000ee20008000800 */
[----:B------:R-:W-:Y:S01]  /*1760*/  IMAD.MOV.U32 R8, RZ, RZ, 0x1 ;  /* 0x00000001ff087424 */ /* 0x000fe200078e00ff */
[----:B------:R-:W4:Y:S01]  /*1770*/  LDCU.64 UR30, c[0x0][0x348] ;  /* 0x00006900ff1e77ac */ /* 0x000f220008000a00 */
[----:B------:R-:W1:Y:S01]  /*1780*/  LDCU UR39, c[0x0][0x374] ;  /* 0x00006e80ff2777ac */ /* 0x000e620008000800 */
[----:B--2---:R-:W-:-:S02]  /*1790*/  UIADD3 UR5, UPT, UPT, UR6, 0x3f, URZ ;  /* 0x0000003f06057890 */ /* 0x004fc4000fffe0ff */
[----:B------:R-:W-:Y:S02]  /*17a0*/  UIADD3 UR50, UPT, UPT, UR6, 0x7e, URZ ;  /* 0x0000007e06327890 */ /* 0x000fe4000fffe0ff */
[----:B------:R-:W-:-:S04]  /*17b0*/  USHF.R.S32.HI UR4, URZ, 0x1f, UR5 ;  /* 0x0000001fff047899 */ /* 0x000fc80008011405 */
[----:B------:R-:W-:Y:S02]  /*17c0*/  ULEA.HI UR4, UR4, UR5, URZ, 0x6 ;  /* 0x0000000504047291 */ /* 0x000fe4000f8f30ff */
[----:B------:R-:W-:Y:S02]  /*17d0*/  USHF.L.U32 UR5, UR26, 0x5, URZ ;  /* 0x000000051a057899 */ /* 0x000fe400080006ff */
[----:B------:R-:W-:Y:S02]  /*17e0*/  USHF.R.S32.HI UR43, URZ, 0x6, UR4 ;  /* 0x00000006ff2b7899 */ /* 0x000fe40008011404 */
[----:B------:R-:W-:Y:S02]  /*17f0*/  UIADD3 UR4, UPT, UPT, UR6, -0x1, URZ ;  /* 0xffffffff06047890 */ /* 0x000fe4000fffe0ff */
[----:B------:R-:W-:Y:S02]  /*1800*/  UISETP.LT.U32.AND UP0, UPT, UR43, 0x3, UPT ;  /* 0x000000032b00788c */ /* 0x000fe4000bf01070 */
[----:B------:R-:W-:-:S02]  /*1810*/  UISETP.GE.U32.AND UP2, UPT, UR4, -0x7f, UPT ;  /* 0xffffff810400788c */ /* 0x000fc4000bf46070 */
[----:B------:R-:W-:Y:S02]  /*1820*/  USEL UR42, UR43, 0x3, UP0 ;  /* 0x000000032b2a7887 */ /* 0x000fe40008000000 */
[----:B------:R-:W-:Y:S02]  /*1830*/  ULOP3.LUT UR44, UR5, 0x20, URZ, 0xe2, !UPT ;  /* 0x00000020052c7892 */ /* 0x000fe4000f8ee2ff */
[----:B------:R-:W-:Y:S02]  /*1840*/  UIADD3 UR25, UPT, UPT, UR42, -0x1, URZ ;  /* 0xffffffff2a197890 */ /* 0x000fe4000fffe0ff */
[----:B------:R-:W-:Y:S02]  /*1850*/  USEL UR26, UR34, 0x2, UP1 ;  /* 0x00000002221a7887 */ /* 0x000fe40008800000 */
[----:B------:R-:W-:Y:S02]  /*1860*/  UIADD3 UR47, UPT, UPT, UR43, -UR42, URZ ;  /* 0x8000002a2b2f7290 */ /* 0x000fe4000fffe0ff */
[----:B------:R-:W-:Y:S01]  /*1870*/  @UP2 UIADD3 UR25, UPT, UPT, UR42, URZ, URZ ;  /* 0x000000ff2a192290 */ /* 0x000fe2000fffe0ff */
[----:B------:R-:W-:-:S03]  /*1880*/  UMOV UR5, URZ ;  /* 0x000000ff00057c82 */ /* 0x000fc60008000000 */
[----:B-1-34-:R-:W-:-:S12]  /*1890*/  UIADD3 UR25, UPT, UPT, UR25, 0x1, URZ ;  /* 0x0000000119197890 */ /* 0x01afd8000fffe0ff */
.L_x_42:
[----:B------:R-:W-:Y:S01]  /*18a0*/  UISETP.NE.AND UP0, UPT, UR48, URZ, UPT ;  /* 0x000000ff3000728c */ /* 0x000fe2000bf05270 */
[----:B------:R-:W1:Y:S08]  /*18b0*/  S2UR UR48, SR_CgaCtaId ;  /* 0x00000000003079c3 */ /* 0x000e700000008800 */
[----:B------:R-:W-:Y:S05]  /*18c0*/  BRA.U UP0, `(.L_x_23) ;  /* 0x0000000100347547 */ /* 0x000fea000b800000 */
[----:B------:R-:W2:Y:S01]  /*18d0*/  S2R R0, SR_CgaCtaId ;  /* 0x0000000000007919 */ /* 0x000ea20000008800 */
[----:B------:R-:W-:-:S04]  /*18e0*/  MOV R2, 0x400 ;  /* 0x0000040000027802 */ /* 0x000fc80000000f00 */
[----:B--2---:R-:W-:Y:S02]  /*18f0*/  LEA R0, R0, R2, 0x18 ;  /* 0x0000000200007211 */ /* 0x004fe400078ec0ff */
[----:B------:R-:W-:-:S03]  /*1900*/  SHF.L.U32 R2, R8, 0x1f, RZ ;  /* 0x0000001f08027819 */ /* 0x000fc600000006ff */
[----:B------:R-:W-:-:S04]  /*1910*/  IMAD R0, R9, 0x8, R0 ;  /* 0x0000000809007824 */ /* 0x000fc800078e0200 */
[----:B------:R-:W2:Y:S02]  /*1920*/  SYNCS.PHASECHK.TRANS64.TRYWAIT P0, [R0+URZ+0xc0], R2 ;  /* 0x0000c002000075a7 */ /* 0x000ea400080011ff */
[----:B--2---:R-:W-:Y:S05]  /*1930*/  @!P0 BRA `(.L_x_24) ;  /* 0x0000004c00b88947 */ /* 0x004fea0003800000 */
.L_x_101:
[----:B------:R-:W-:Y:S01]  /*1940*/  VIADD R9, R9, 0x1 ;  /* 0x0000000109097836 */ /* 0x000fe20000000000 */
[----:B------:R2:W-:Y:S04]  /*1950*/  SYNCS.ARRIVE.TRANS64.A1T0 RZ, [R0+URZ+0xb0], RZ ;  /* 0x0000b0ff00ff79a7 */ /* 0x0005e800081000ff */
[----:B------:R-:W-:-:S04]  /*1960*/  ISETP.NE.AND P0, PT, R9, 0x2, PT ;  /* 0x000000020900780c */ /* 0x000fc80003f05270 */
[----:B------:R-:W-:Y:S02]  /*1970*/  SEL R9, R9, RZ, P0 ;  /* 0x000000ff09097207 */ /* 0x000fe40000000000 */
[----:B--2---:R-:W-:-:S04]  /*1980*/  SEL R0, RZ, 0x1, P0 ;  /* 0x00000001ff007807 */ /* 0x004fc80000000000 */
[----:B------:R-:W-:-:S07]  /*1990*/  LOP3.LUT R8, R8, R0, RZ, 0x3c, !PT ;  /* 0x0000000008087212 */ /* 0x000fce00078e3cff */
.L_x_23:
[----:B------:R-:W-:Y:S01]  /*19a0*/  UMOV UR6, 0x400 ;  /* 0x0000040000067882 */ /* 0x000fe20000000000 */
[----:B------:R-:W-:Y:S01]  /*19b0*/  SHF.L.U32 R0, R12, 0x1f, RZ ;  /* 0x0000001f0c007819 */ /* 0x000fe200000006ff */
[----:B-1----:R-:W-:Y:S02]  /*19c0*/  ULEA UR6, UR48, UR6, 0x18 ;  /* 0x0000000630067291 */ /* 0x002fe4000f8ec0ff */
[----:B------:R-:W-:Y:S02]  /*19d0*/  UISETP.GE.U32.AND UP0, UPT, UR50, 0x7f, UPT ;  /* 0x0000007f3200788c */ /* 0x000fe4000bf06070 */
[----:B------:R-:W-:Y:S02]  /*19e0*/  ULEA UR4, UR5, UR6, 0x3 ;  /* 0x0000000605047291 */ /* 0x000fe4000f8e18ff */
[----:B------:R-:W-:Y:S02]  /*19f0*/  ULEA UR11, UR45, UR49, 0x1 ;  /* 0x000000312d0b7291 */ /* 0x000fe4000f8e08ff */
[----:B------:R-:W-:-:S02]  /*1a00*/  ULEA UR35, UR46, UR44, 0x6 ;  /* 0x0000002c2e237291 */ /* 0x000fc4000f8e30ff */
[----:B------:R-:W-:Y:S01]  /*1a10*/  USHF.L.U32 UR11, UR11, 0x5, URZ ;  /* 0x000000050b0b7899 */ /* 0x000fe200080006ff */
[----:B------:R-:W-:Y:S02]  /*1a20*/  UMOV UR13, URZ ;  /* 0x000000ff000d7c82 */ /* 0x000fe40008000000 */
[----:B------:R1:W2:Y:S01]  /*1a30*/  SYNCS.PHASECHK.TRANS64.TRYWAIT P0, [UR4+0x18], R0 ;  /* 0x00001800ff0075a7 */ /* 0x0002a20008001104 */
[----:B------:R-:W-:Y:S08]  /*1a40*/  BRA.U !UP0, `(.L_x_25) ;  /* 0x0000000108c47547 */ /* 0x000ff0000b800000 */
[----:B------:R-:W-:Y:S01]  /*1a50*/  UMOV UR7, URZ ;  /* 0x000000ff00077c82 */ /* 0x000fe20008000000 */
[----:B------:R-:W-:-:S05]  /*1a60*/  UMOV UR4, UR5 ;  /* 0x0000000500047c82 */ /* 0x000fca0008000000 */
.L_x_31:
[----:B------:R-:W-:Y:S01]  /*1a70*/  ULEA UR33, UR4, UR6, 0x3 ;  /* 0x0000000604217291 */ /* 0x000fe2000f8e18ff */
[----:B------:R-:W-:Y:S01]  /*1a80*/  @!P3 MOV R2, 0x2000 ;  /* 0x000020000002b802 */ /* 0x000fe20000000f00 */
[----:B--2-4-:R-:W-:Y:S10]  /*1a90*/  @P0 BRA `(.L_x_26) ;  /* 0x00000000000c0947 */ /* 0x014ff40003800000 */
[----:B------:R-:W-:-:S04]  /*1aa0*/  SHF.L.U32 R3, R12, 0x1f, RZ ;  /* 0x0000001f0c037819 */ /* 0x000fc800000006ff */
[----:B------:R-:W2:Y:S02]  /*1ab0*/  SYNCS.PHASECHK.TRANS64.TRYWAIT P0, [UR33+0x18], R3 ;  /* 0x00001803ff0075a7 */ /* 0x000ea40008001121 */
[----:B--2---:R-:W-:Y:S05]  /*1ac0*/  @!P0 BRA `(.L_x_27) ;  /* 0x0000004c00688947 */ /* 0x004fea0003800000 */
.L_x_26:
[----:B------:R2:W-:Y:S01]  /*1ad0*/  @!P3 SYNCS.ARRIVE.TRANS64 RZ, [UR33], R2 ;  /* 0x00000002ffffb9a7 */ /* 0x0005e20008000021 */
[----:B------:R-:W-:-:S04]  /*1ae0*/  ULOP3.LUT UR5, UR26, 0x2, URZ, 0xfc, !UPT ;  /* 0x000000021a057892 */ /* 0x000fc8000f8efcff */
[----:B------:R-:W-:-:S09]  /*1af0*/  UISETP.NE.AND UP0, UPT, UR5, 0x2, UPT ;  /* 0x000000020500788c */ /* 0x000fd2000bf05270 */
[----:B------:R-:W-:Y:S05]  /*1b00*/  BRA.U UP0, `(.L_x_28) ;  /* 0x0000000100047547 */ /* 0x000fea000b800000 */
[----:B------:R-:W-:Y:S05]  /*1b10*/  BPT.TRAP 0x1 ;  /* 0x000000040000795c */ /* 0x000fea0000300000 */
.L_x_28:
[----:B------:R-:W-:Y:S04]  /*1b20*/  BSSY.RECONVERGENT B0, `(.L_x_29) ;  /* 0x0000003000007945 */ /* 0x000fe80003800200 */
[----:B------:R-:W-:Y:S05]  /*1b30*/  @P2 BRA `(.L_x_30) ;  /* 0x0000000000042947 */ /* 0x000fea0003800000 */
[----:B------:R-:W-:Y:S05]  /*1b40*/  BPT.TRAP 0x1 ;  /* 0x000000040000795c */ /* 0x000fea0000300000 */
.L_x_30:
[----:B------:R-:W-:Y:S05]  /*1b50*/  BSYNC.RECONVERGENT B0 ;  /* 0x0000000000007941 */ /* 0x000fea0003800200 */
.L_x_29:
[----:B------:R-:W-:Y:S02]  /*1b60*/  UIADD3 UR5, UPT, UPT, UR4, 0x1, URZ ;  /* 0x0000000104057890 */ /* 0x000fe4000fffe0ff */
[----:B------:R-:W-:Y:S02]  /*1b70*/  USHF.L.U32 UR4, UR4, 0xc, URZ ;  /* 0x0000000c04047899 */ /* 0x000fe400080006ff */
[----:B------:R-:W-:Y:S02]  /*1b80*/  UISETP.NE.AND UP0, UPT, UR5, 0x3, UPT ;  /* 0x000000030500788c */ /* 0x000fe4000bf05270 */
[----:B------:R-:W-:Y:S02]  /*1b90*/  USHF.L.U32 UR34, UR7, 0x6, URZ ;  /* 0x0000000607227899 */ /* 0x000fe400080006ff */
[----:B------:R-:W-:Y:S02]  /*1ba0*/  USEL UR9, URZ, 0x1, UP0 ;  /* 0x00000001ff097887 */ /* 0x000fe40008000000 */
[----:B------:R-:W-:-:S02]  /*1bb0*/  USEL UR5, UR5, URZ, UP0 ;  /* 0x000000ff05057287 */ /* 0x000fc40008000000 */
[----:B------:R-:W-:Y:S02]  /*1bc0*/  UIADD3 UR14, UP0, UPT, UR30, 0x180, URZ ;  /* 0x000001801e0e7890 */ /* 0x000fe4000ff1e0ff */
[----:B------:R-:W-:Y:S01]  /*1bd0*/  ULEA UR8, UR5, UR6, 0x3 ;  /* 0x0000000605087291 */ /* 0x000fe2000f8e18ff */
[----:B------:R-:W-:Y:S01]  /*1be0*/  LOP3.LUT R12, R12, UR9, RZ, 0x3c, !PT ;  /* 0x000000090c0c7c12 */ /* 0x000fe2000f8e3cff */
[----:B------:R-:W-:Y:S02]  /*1bf0*/  UIADD3 UR7, UPT, UPT, UR7, 0x1, URZ ;  /* 0x0000000107077890 */ /* 0x000fe4000fffe0ff */
[----:B------:R-:W-:Y:S01]  /*1c00*/  UIADD3 UR16, UP1, UPT, UR30, 0x80, URZ ;  /* 0x000000801e107890 */ /* 0x000fe2000ff3e0ff */
[----:B-1----:R-:W-:Y:S01]  /*1c10*/  SHF.L.U32 R0, R12, 0x1f, RZ ;  /* 0x0000001f0c007819 */ /* 0x002fe200000006ff */
[----:B------:R-:W-:Y:S02]  /*1c20*/  ULOP3.LUT UR32, UR28, UR4, URZ, 0xfc, !UPT ;  /* 0x000000041c207292 */ /* 0x000fe4000f8efcff */
[----:B------:R-:W-:Y:S01]  /*1c30*/  UIADD3.X UR15, UPT, UPT, URZ, UR31, URZ, UP0, !UPT ;  /* 0x0000001fff0f7290 */ /* 0x000fe200087fe4ff */
[----:B------:R3:W4:Y:S01]  /*1c40*/  SYNCS.PHASECHK.TRANS64.TRYWAIT P0, [UR8+0x18], R0 ;  /* 0x00001800ff0075a7 */ /* 0x0007220008001108 */
[----:B------:R-:W-:-:S02]  /*1c50*/  ULOP3.LUT UR8, UR27, UR4, URZ, 0xfc, !UPT ;  /* 0x000000041b087292 */ /* 0x000fc4000f8efcff */
[----:B------:R-:W-:Y:S02]  /*1c60*/  UISETP.NE.AND UP0, UPT, UR7, UR25, UPT ;  /* 0x000000190700728c */ /* 0x000fe4000bf05270 */
[----:B------:R-:W-:Y:S02]  /*1c70*/  UIADD3.X UR17, UPT, UPT, URZ, UR31, URZ, UP1, !UPT ;  /* 0x0000001fff117290 */ /* 0x000fe40008ffe4ff */
[----:B------:R-:W-:Y:S02]  /*1c80*/  UIADD3 UR32, UPT, UPT, UR6, 0x2400, UR32 ;  /* 0x0000240006207890 */ /* 0x000fe4000fffe020 */
[----:B------:R-:W-:Y:S02]  /*1c90*/  UPRMT UR13, URZ, 0x5410, UR24 ;  /* 0x00005410ff0d7896 */ /* 0x000fe40008000018 */
[----:B------:R-:W-:Y:S02]  /*1ca0*/  UIADD3 UR8, UPT, UPT, UR6, 0x5400, UR8 ;  /* 0x0000540006087890 */ /* 0x000fe4000fffe008 */
[----:B------:R-:W-:Y:S01]  /*1cb0*/  UPRMT UR4, URZ, 0x5410, UR21 ;  /* 0x00005410ff047896 */ /* 0x000fe20008000015 */
[----:B------:R-:W-:Y:S01]  /*1cc0*/  UMOV UR18, 0x0 ;  /* 0x0000000000127882 */ /* 0x000fe20000000000 */
[----:B------:R-:W-:Y:S01]  /*1cd0*/  UMOV UR19, 0x10000000 ;  /* 0x1000000000137882 */ /* 0x000fe20000000000 */
[----:B------:R-:W-:Y:S01]  /*1ce0*/  UMOV UR12, UR36 ;  /* 0x00000024000c7c82 */ /* 0x000fe20008000000 */
[----:B------:R-:W-:Y:S01]  /*1cf0*/  UMOV UR9, UR33 ;  /* 0x0000002100097c82 */ /* 0x000fe20008000000 */
[----:B------:R-:W-:Y:S01]  /*1d00*/  UMOV UR10, UR34 ;  /* 0x00000022000a7c82 */ /* 0x000fe20008000000 */
[----:B------:R1:W-:Y:S03]  /*1d10*/  UTMALDG.3D.MULTICAST [UR32], [UR16], UR13, desc[UR18] ;  /* 0x00001220100073b4 */ /* 0x0003e6000801180d */
[----:B------:R2:W-:Y:S01]  /*1d20*/  UTMALDG.3D.MULTICAST [UR8], [UR14], UR4, desc[UR18] ;  /* 0x000012080e0073b4 */ /* 0x0005e20008011804 */
[----:B-1----:R-:W-:Y:S01]  /*1d30*/  UMOV UR13, UR25 ;  /* 0x00000019000d7c82 */ /* 0x002fe20008000000 */
[----:B--2---:R-:W-:Y:S01]  /*1d40*/  UMOV UR4, UR5 ;  /* 0x0000000500047c82 */ /* 0x004fe20008000000 */
[----:B---3--:R-:W-:Y:S05]  /*1d50*/  BRA.U UP0, `(.L_x_31) ;  /* 0xfffffffd00447547 */ /* 0x008fea000b83ffff */
.L_x_25:
[----:B------:R-:W-:Y:S01]  /*1d60*/  ULEA UR4, UR5, UR6, 0x3 ;  /* 0x0000000605047291 */ /* 0x000fe2000f8e18ff */
[----:B-1----:R-:W-:Y:S01]  /*1d70*/  SHF.L.U32 R0, R12, 0x1f, RZ ;  /* 0x0000001f0c007819 */ /* 0x002fe200000006ff */
[----:B------:R-:W-:Y:S01]  /*1d80*/  @!P1 SYNCS.ARRIVE.TRANS64.A1T0 RZ, [UR6+0x48], RZ ;  /* 0x000048ffffff99a7 */ /* 0x000fe20008100006 */
[----:B------:R-:W-:-:S06]  /*1d90*/  UISETP.GT.AND UP0, UPT, UR43, UR42, UPT ;  /* 0x0000002a2b00728c */ /* 0x000fcc000bf04270 */
[----:B--2-4-:R1:W2:Y:S03]  /*1da0*/  SYNCS.PHASECHK.TRANS64.TRYWAIT P0, [UR4+0x18], R0 ;  /* 0x00001800ff0075a7 */ /* 0x0142a60008001104 */
[----:B------:R-:W-:Y:S05]  /*1db0*/  BRA.U !UP0, `(.L_x_32) ;  /* 0x0000000108c87547 */ /* 0x000fea000b800000 */
[----:B------:R-:W-:Y:S01]  /*1dc0*/  UIADD3 UR29, UPT, UPT, UR47, UR13, URZ ;  /* 0x0000000d2f1d7290 */ /* 0x000fe2000fffe0ff */
[----:B------:R-:W-:-:S11]  /*1dd0*/  UMOV UR4, UR5 ;  /* 0x0000000500047c82 */ /* 0x000fd60008000000 */
.L_x_38:
[----:B------:R-:W-:Y:S01]  /*1de0*/  ULEA UR17, UR4, UR6, 0x3 ;  /* 0x0000000604117291 */ /* 0x000fe2000f8e18ff */
[----:B--2---:R-:W-:Y:S01]  /*1df0*/  @!P3 MOV R2, 0x2000 ;  /* 0x000020000002b802 */ /* 0x004fe20000000f00 */
[----:B--2-4-:R-:W-:Y:S10]  /*1e00*/  @P0 BRA `(.L_x_33) ;  /* 0x00000000000c0947 */ /* 0x014ff40003800000 */
[----:B------:R-:W-:-:S04]  /*1e10*/  SHF.L.U32 R3, R12, 0x1f, RZ ;  /* 0x0000001f0c037819 */ /* 0x000fc800000006ff */
[----:B------:R-:W2:Y:S02]  /*1e20*/  SYNCS.PHASECHK.TRANS64.TRYWAIT P0, [UR17+0x18], R3 ;  /* 0x00001803ff0075a7 */ /* 0x000ea40008001111 */
[----:B--2---:R-:W-:Y:S05]  /*1e30*/  @!P0 BRA `(.L_x_34) ;  /* 0x0000004800a48947 */ /* 0x004fea0003800000 */
.L_x_33:
[----:B------:R2:W-:Y:S01]  /*1e40*/  @!P3 SYNCS.ARRIVE.TRANS64 RZ, [UR17], R2 ;  /* 0x00000002ffffb9a7 */ /* 0x0005e20008000011 */
[----:B------:R-:W-:-:S04]  /*1e50*/  ULOP3.LUT UR5, UR26, 0x2, URZ, 0xfc, !UPT ;  /* 0x000000021a057892 */ /* 0x000fc8000f8efcff */
[----:B------:R-:W-:-:S09]  /*1e60*/  UISETP.NE.AND UP0, UPT, UR5, 0x2, UPT ;  /* 0x000000020500788c */ /* 0x000fd2000bf05270 */
[----:B------:R-:W-:Y:S05]  /*1e70*/  BRA.U UP0, `(.L_x_35) ;  /* 0x0000000100047547 */ /* 0x000fea000b800000 */
[----:B------:R-:W-:Y:S05]  /*1e80*/  BPT.TRAP 0x1 ;  /* 0x000000040000795c */ /* 0x000fea0000300000 */
.L_x_35:
[----:B------:R-:W-:Y:S04]  /*1e90*/  BSSY.RECONVERGENT B0, `(.L_x_36) ;  /* 0x0000003000007945 */ /* 0x000fe80003800200 */
[----:B------:R-:W-:Y:S05]  /*1ea0*/  @P2 BRA `(.L_x_37) ;  /* 0x0000000000042947 */ /* 0x000fea0003800000 */
[----:B------:R-:W-:Y:S05]  /*1eb0*/  BPT.TRAP 0x1 ;  /* 0x000000040000795c */ /* 0x000fea0000300000 */
.L_x_37:
[----:B------:R-:W-:Y:S05]  /*1ec0*/  BSYNC.RECONVERGENT B0 ;  /* 0x0000000000007941 */ /* 0x000fea0003800200 */
.L_x_36:
        /* <DEDUP_REMOVED lines=17> */
[----:B------:R-:W-:Y:S02]  /*1fe0*/  UIADD3 UR16, UPT, UPT, UR6, 0x2400, UR16 ;  /* 0x0000240006107890 */ /* 0x000fe4000fffe010 */
[----:B------:R-:W-:Y:S02]  /*1ff0*/  UIADD3.X UR15, UPT, UPT, URZ, UR31, URZ, UP1, !UPT ;  /* 0x0000001fff0f7290 */ /* 0x000fe40008ffe4ff */
        /* <DEDUP_REMOVED lines=8> */
[----:B------:R-:W-:Y:S01]  /*2080*/  UMOV UR9, UR17 ;  /* 0x0000001100097c82 */ /* 0x000fe20008000000 */
[----:B------:R-:W-:Y:S01]  /*2090*/  UMOV UR10, UR18 ;  /* 0x00000012000a7c82 */ /* 0x000fe20008000000 */
[----:B------:R-:W-:Y:S01]  /*20a0*/  UTMALDG.3D.MULTICAST [UR16], [UR14], UR7, desc[UR32] ;  /* 0x000020100e0073b4 */ /* 0x000fe20008011807 */
[----:B------:R1:W-:Y:S02]  /*20b0*/  UTMALDG.3D.MULTICAST [UR8], [UR22], UR4, desc[UR32] ;  /* 0x00002008160073b4 */ /* 0x0003e40008011804 */
[----:B-1----:R-:W-:Y:S01]  /*20c0*/  UMOV UR4, UR5 ;  /* 0x0000000500047c82 */ /* 0x002fe20008000000 */
[----:B---3--:R-:W-:Y:S05]  /*20d0*/  BRA.U UP0, `(.L_x_38) ;  /* 0xfffffffd00407547 */ /* 0x008fea000b83ffff */
.L_x_32:
[C---:B------:R-:W-:Y:S01]  /*20e0*/  LEA R3, R11.reuse, UR6, 0x3 ;  /* 0x000000060b037c11 */ /* 0x040fe2000f8e18ff */
[----:B------:R-:W-:Y:S01]  /*20f0*/  NOP ;  /* 0x0000000000007918 */ /* 0x000fe20000000000 */
[----:B-1----:R-:W-:Y:S02]  /*2100*/  SHF.L.U32 R0, R10, 0x1f, RZ ;  /* 0x0000001f0a007819 */ /* 0x002fe400000006ff */
[----:B------:R-:W-:Y:S02]  /*2110*/  LEA R4, R11, UR6, 0x4 ;  /* 0x000000060b047c11 */ /* 0x000fe4000f8e20ff */
[----:B--2-4-:R-:W1:Y:S02]  /*2120*/  SYNCS.PHASECHK.TRANS64.TRYWAIT P0, [R3+URZ+0x50], R0 ;  /* 0x00005000030075a7 */ /* 0x014e6400080011ff */
[----:B-1----:R-:W-:Y:S05]  /*2130*/  @!P0 BRA `(.L_x_39) ;  /* 0x0000004400fc8947 */ /* 0x002fea0003800000 */
.L_x_104:
[----:B------:R-:W2:Y:S01]  /*2140*/  LDS.128 R4, [R4+0xe0] ;  /* 0x0000e00004047984 */ /* 0x000ea20000000c00 */
[----:B------:R-:W-:Y:S01]  /*2150*/  UISETP.GE.AND UP0, UPT, UR40, 0x1, UPT ;  /* 0x000000012800788c */ /* 0x000fe2000bf06270 */
[----:B------:R-:W-:Y:S01]  /*2160*/  @!PT LDS RZ, [RZ] ;  /* 0x00000000fffff984 */ /* 0x000fe20000000800 */
[----:B------:R-:W-:Y:S01]  /*2170*/  @!PT LDS RZ, [RZ] ;  /* 0x00000000fffff984 */ /* 0x000fe20000000800 */
[----:B------:R-:W-:Y:S01]  /*2180*/  @!PT LDS RZ, [RZ] ;  /* 0x00000000fffff984 */ /* 0x000fe20000000800 */
[----:B------:R-:W-:Y:S01]  /*2190*/  @!PT LDS RZ, [RZ] ;  /* 0x00000000fffff984 */ /* 0x000fe20000000800 */
[----:B------:R3:W-:Y:S06]  /*21a0*/  MEMBAR.ALL.CTA ;  /* 0x0000000000007992 */ /* 0x0007ec0000008000 */
[----:B---3--:R-:W3:Y:S01]  /*21b0*/  FENCE.VIEW.ASYNC.S ;  /* 0x00000000000073c6 */ /* 0x008ee20000000000 */
[----:B--2---:R-:W-:-:S13]  /*21c0*/  LOP3.LUT P0, RZ, R6, 0x1, RZ, 0xc0, !PT ;  /* 0x0000000106ff7812 */ /* 0x004fda000780c0ff */
[----:B---3--:R-:W-:Y:S01]  /*21d0*/  VOTEU.ANY UP1, P0 ;  /* 0x0000000000ff7886 */ /* 0x008fe20000020100 */
[----:B------:R-:W-:-:S13]  /*21e0*/  PLOP3.LUT P0, PT, PT, PT, UP1, 0x80, 0x8 ;  /* 0x000000000008781c */ /* 0x000fda0003f0f018 */
[----:B-1----:R-:W-:Y:S02]  /*21f0*/  @P0 LOP3.LUT R0, R5, 0xffff, RZ, 0xc0, !PT ;  /* 0x0000ffff05000812 */ /* 0x002fe400078ec0ff */
[----:B------:R-:W-:Y:S02]  /*2200*/  @P0 MOV R2, R4 ;  /* 0x0000000400020202 */ /* 0x000fe40000000f00 */
[----:B------:R-:W-:Y:S01]  /*2210*/  @P0 R2UR UR7, R0 ;  /* 0x00000000000702ca */ /* 0x000fe200000e0000 */
[----:B------:R-:W-:Y:S01]  /*2220*/  VIADD R0, R3, 0x60 ;  /* 0x0000006003007836 */ /* 0x000fe20000000000 */
[----:B------:R-:W-:Y:S02]  /*2230*/  @P0 SHF.R.U32.HI R4, RZ, 0x10, R5 ;  /* 0x00000010ff040819 */ /* 0x000fe40000011605 */
[----:B------:R-:W-:Y:S02]  /*2240*/  @P0 R2UR UR8, R2 ;  /* 0x00000000020802ca */ /* 0x000fe400000e0000 */
[----:B------:R-:W-:-:S02]  /*2250*/  PRMT R0, RZ, 0x654, R0 ;  /* 0x00000654ff007816 */ /* 0x000fc40000000000 */
[----:B------:R-:W-:Y:S02]  /*2260*/  @P0 R2UR UR4, R4 ;  /* 0x00000000040402ca */ /* 0x000fe400000e0000 */
[----:B------:R1:W-:Y:S03]  /*2270*/  SYNCS.ARRIVE.TRANS64.RED.A1T0 RZ, [R0+URZ], RZ ;  /* 0x000000ff00ff79a7 */ /* 0x0003e600081004ff */
[----:B------:R-:W-:-:S04]  /*2280*/  @UP1 UMOV UR37, UR7 ;  /* 0x0000000700251c82 */ /* 0x000fc80008000000 */
[----:B------:R-:W-:-:S04]  /*2290*/  @UP1 UMOV UR38, UR8 ;  /* 0x0000000800261c82 */ /* 0x000fc80008000000 */
[----:B------:R-:W-:Y:S01]  /*22a0*/  @UP1 UMOV UR36, UR4 ;  /* 0x0000000400241c82 */ /* 0x000fe20008000000 */
[----:B------:R-:W-:Y:S05]  /*22b0*/  BRA.U !UP0, `(.L_x_40) ;  /* 0x0000000108d47547 */ /* 0x000fea000b800000 */
[----:B------:R-:W2:Y:S01]  /*22c0*/  LDCU.128 UR12, c[0x0][0xb10] ;  /* 0x00016200ff0c77ac */ /* 0x000ea20008000c00 */
[----:B------:R-:W3:Y:S01]  /*22d0*/  LDCU UR29, c[0x0][0xb20] ;  /* 0x00016400ff1d77ac */ /* 0x000ee20008000800 */
[----:B------:R-:W4:Y:S01]  /*22e0*/  LDCU UR20, c[0x0][0xb0c] ;  /* 0x00016180ff1477ac */ /* 0x000f220008000800 */
[----:B------:R-:W1:Y:S01]  /*22f0*/  LDCU.64 UR10, c[0x0][0xb28] ;  /* 0x00016500ff0a77ac */ /* 0x000e620008000a00 */
[----:B------:R-:W-:Y:S02]  /*2300*/  UISETP.NE.AND UP3, UPT, UR40, 0x1, UPT ;  /* 0x000000012800788c */ /* 0x000fe4000bf65270 */
[----:B--2---:R-:W-:Y:S02]  /*2310*/  UIMAD.WIDE.U32 UR16, UR39, UR15, URZ ;  /* 0x0000000f271072a5 */ /* 0x004fe4000f8e00ff */
[----:B------:R-:W-:Y:S02]  /*2320*/  UIMAD.WIDE.U32 UR8, UR41, UR12, URZ ;  /* 0x0000000c290872a5 */ /* 0x000fe4000f8e00ff */
[----:B------:R-:W-:-:S02]  /*2330*/  UISETP.NE.AND UP0, UPT, UR14, 0x1, UPT ;  /* 0x000000010e00788c */ /* 0x000fc4000bf05270 */
[----:B------:R-:W-:Y:S01]  /*2340*/  UIMAD.WIDE.U32 UR22, UR37, UR15, URZ ;  /* 0x0000000f251672a5 */ /* 0x000fe2000f8e00ff */
[----:B------:R-:W-:Y:S02]  /*2350*/  UMOV UR16, UR17 ;  /* 0x0000001100107c82 */ /* 0x000fe40008000000 */
[----:B------:R-:W-:Y:S01]  /*2360*/  UMOV UR8, UR9 ;  /* 0x0000000900087c82 */ /* 0x000fe20008000000 */
[----:B---3--:R-:W-:Y:S02]  /*2370*/  USHF.R.U32.HI UR16, URZ, UR29, UR16 ;  /* 0x0000001dff107299 */ /* 0x008fe40008011610 */
[----:B----4-:R-:W-:Y:S02]  /*2380*/  UISETP.NE.AND UP2, UPT, UR20, 0x1, UPT ;  /* 0x000000011400788c */ /* 0x010fe4000bf45270 */
[----:B------:R-:W-:Y:S02]  /*2390*/  USHF.R.U32.HI UR8, URZ, UR13, UR8 ;  /* 0x0000000dff087299 */ /* 0x000fe40008011608 */
[----:B------:R-:W-:-:S02]  /*23a0*/  USEL UR7, UR39, UR16, !UP0 ;  /* 0x0000001027077287 */ /* 0x000fc4000c000000 */
[----:B------:R-:W-:Y:S02]  /*23b0*/  USEL UR8, UR41, UR8, !UP2 ;  /* 0x0000000829087287 */ /* 0x000fe4000d000000 */
[----:B-1----:R-:W-:Y:S01]  /*23c0*/  UIMAD.WIDE.U32 UR16, UR7, UR10, URZ ;  /* 0x0000000a071072a5 */ /* 0x002fe2000f8e00ff */
[----:B------:R-:W-:Y:S01]  /*23d0*/  UMOV UR4, UR23 ;  /* 0x0000001700047c82 */ /* 0x000fe20008000000 */
[----:B------:R-:W-:Y:S02]  /*23e0*/  UIMAD.WIDE.U32 UR18, UR38, UR12, URZ ;  /* 0x0000000c261272a5 */ /* 0x000fe4000f8e00ff */
[----:B------:R-:W-:-:S03]  /*23f0*/  UIMAD.WIDE.U32 UR22, UR8, UR10, URZ ;  /* 0x0000000a081672a5 */ /* 0x000fc6000f8e00ff */
[----:B------:R-:W-:Y:S01]  /*2400*/  UMOV UR16, UR17 ;  /* 0x0000001100107c82 */ /* 0x000fe20008000000 */
[----:B------:R-:W-:Y:S02]  /*2410*/  USHF.R.U32.HI UR4, URZ, UR29, UR4 ;  /* 0x0000001dff047299 */ /* 0x000fe40008011604 */
[----:B------:R-:W-:Y:S01]  /*2420*/  @UP3 USHF.R.U32.HI UR7, URZ, UR11, UR16 ;  /* 0x0000000bff073299 */ /* 0x000fe20008011610 */
[----:B------:R-:W-:Y:S01]  /*2430*/  UMOV UR18, UR19 ;  /* 0x0000001300127c82 */ /* 0x000fe20008000000 */
[----:B------:R-:W-:Y:S01]  /*2440*/  UMOV UR22, UR23 ;  /* 0x0000001700167c82 */ /* 0x000fe20008000000 */
[----:B------:R-:W-:Y:S02]  /*2450*/  USHF.R.U32.HI UR13, URZ, UR13, UR18 ;  /* 0x0000000dff0d7299 */ /* 0x000fe40008011612 */
[----:B------:R-:W-:Y:S02]  /*2460*/  USEL UR4, UR37, UR4, !UP0 ;  /* 0x0000000425047287 */ /* 0x000fe4000c000000 */
[----:B------:R-:W-:-:S02]  /*2470*/  @UP3 USHF.R.U32.HI UR8, URZ, UR11, UR22 ;  /* 0x0000000bff083299 */ /* 0x000fc40008011616 */
[----:B------:R-:W-:Y:S02]  /*2480*/  UIMAD UR9, UR40, UR7, URZ ;  /* 0x00000007280972a4 */ /* 0x000fe4000f8e02ff */
[----:B------:R-:W-:Y:S02]  /*2490*/  USEL UR7, UR38, UR13, !UP2 ;  /* 0x0000000d26077287 */ /* 0x000fe4000d000000 */
[----:B------:R-:W-:Y:S02]  /*24a0*/  UIMAD UR12, UR40, UR8, URZ ;  /* 0x00000008280c72a4 */ /* 0x000fe4000f8e02ff */
[----:B------:R-:W-:Y:S02]  /*24b0*/  UISETP.GE.AND UP0, UPT, UR4, UR9, UPT ;  /* 0x000000090400728c */ /* 0x000fe4000bf06270 */
[----:B------:R-:W-:Y:S02]  /*24c0*/  UIMAD.WIDE.U32 UR16, UR4, UR10, URZ ;  /* 0x0000000a041072a5 */ /* 0x000fe4000f8e00ff */
[----:B------:R-:W-:-:S02]  /*24d0*/  UISETP.GE.OR UP0, UPT, UR7, UR12, UP0 ;  /* 0x0000000c0700728c */ /* 0x000fc40008706670 */
        /* <DEDUP_REMOVED lines=19> */
.L_x_40:
[----:B------:R-:W2:Y:S02]  /*2610*/  LDCU UR4, c[0x0][0xb30] ;  /* 0x00016600ff0477ac */ /* 0x000ea40008000800 */
[----:B--2---:R-:W-:-:S09]  /*2620*/  UISETP.NE.AND UP0, UPT, UR4, 0x1, UPT ;  /* 0x000000010400788c */ /* 0x004fd2000bf05270 */
[----:B------:R-:W-:Y:S05]  /*2630*/  BRA.U UP0, `(.L_x_41) ;  /* 0x0000000100447547 */ /* 0x000fea000b800000 */
        /* <DEDUP_REMOVED lines=17> */
.L_x_41:
[----:B------:R-:W-:Y:S01]  /*2750*/  VIADD R11, R11, 0x1 ;  /* 0x000000010b0b7836 */ /* 0x000fe20000000000 */
[----:B------:R-:W-:Y:S01]  /*2760*/  PLOP3.LUT P1, PT, PT, PT, PT, 0x80, 0x8 ;  /* 0x000000000008781c */ /* 0x000fe20003f2f070 */
[----:B------:R-:W-:Y:S02]  /*2770*/  UIADD3 UR46, UPT, UPT, UR38, UR57, URZ ;  /* 0x00000039262e7290 */ /* 0x000fe4000fffe0ff */
[----:B------:R-:W-:Y:S01]  /*2780*/  UIADD3 UR45, UPT, UPT, UR37, UR60, URZ ;  /* 0x0000003c252d7290 */ /* 0x000fe2000fffe0ff */
[----:B------:R-:W-:-:S04]  /*2790*/  ISETP.NE.AND P0, PT, R11, 0x2, PT ;  /* 0x000000020b00780c */ /* 0x000fc80003f05270 */
[----:B-1----:R-:W-:Y:S02]  /*27a0*/  SEL R0, RZ, 0x1, P0 ;  /* 0x00000001ff007807 */ /* 0x002fe40000000000 */
[----:B------:R-:W-:Y:S02]  /*27b0*/  SEL R11, R11, RZ, P0 ;  /* 0x000000ff0b0b7207 */ /* 0x000fe40000000000 */
[----:B------:R-:W-:Y:S01]  /*27c0*/  LOP3.LUT R10, R10, R0, RZ, 0x3c, !PT ;  /* 0x000000000a0a7212 */ /* 0x000fe200078e3cff */
[----:B------:R-:W-:Y:S06]  /*27d0*/  BRA.U UP1, `(.L_x_42) ;  /* 0xfffffff101307547 */ /* 0x000fec000b83ffff */
[----:B------:R-:W-:Y:S01]  /*27e0*/  UIADD3 UR6, UPT, UPT, UR6, 0x18, URZ ;  /* 0x0000001806067890 */ /* 0x000fe2000fffe0ff */
[----:B------:R-:W-:-:S03]  /*27f0*/  SHF.L.U32 R2, R12, 0x1f, RZ ;  /* 0x0000001f0c027819 */ /* 0x000fc600000006ff */
[----:B------:R-:W-:-:S09]  /*2800*/  ULEA UR4, UR5, UR6, 0x3 ;  /* 0x0000000605047291 */ /* 0x000fd2000f8e18ff */
[----:B------:R-:W1:Y:S02]  /*2810*/  SYNCS.PHASECHK.TRANS64.TRYWAIT P0, [UR4], R2 ;  /* 0x00000002ff0075a7 */ /* 0x000e640008001104 */
[----:B-1----:R-:W-:Y:S05]  /*2820*/  @!P0 BRA `(.L_x_43) ;  /* 0x0000004000548947 */ /* 0x002fea0003800000 */
.L_x_106:
[----:B------:R-:W-:-:S04]  /*2830*/  UIADD3 UR4, UPT, UPT, UR5, 0x1, URZ ;  /* 0x0000000105047890 */ /* 0x000fc8000fffe0ff */
[----:B------:R-:W-:-:S04]  /*2840*/  UISETP.NE.AND UP0, UPT, UR4, 0x3, UPT ;  /* 0x000000030400788c */ /* 0x000fc8000bf05270 */
[----:B------:R-:W-:Y:S02]  /*2850*/  USEL UR7, URZ, 0x1, UP0 ;  /* 0x00000001ff077887 */ /* 0x000fe40008000000 */
[----:B------:R-:W-:-:S04]  /*2860*/  USEL UR4, UR4, URZ, UP0 ;  /* 0x000000ff04047287 */ /* 0x000fc80008000000 */
[----:B------:R-:W-:Y:S01]  /*2870*/  ULEA UR5, UR4, UR6, 0x3 ;  /* 0x0000000604057291 */ /* 0x000fe2000f8e18ff */
[----:B------:R-:W-:-:S04]  /*2880*/  LOP3.LUT R12, R12, UR7, RZ, 0x3c, !PT ;  /* 0x000000070c0c7c12 */ /* 0x000fc8000f8e3cff */
[----:B-1----:R-:W-:-:S04]  /*2890*/  SHF.L.U32 R2, R12, 0x1f, RZ ;  /* 0x0000001f0c027819 */ /* 0x002fc800000006ff */
[----:B------:R-:W1:Y:S02]  /*28a0*/  SYNCS.PHASECHK.TRANS64.TRYWAIT P0, [UR5], R2 ;  /* 0x00000002ff0075a7 */ /* 0x000e640008001105 */
[----:B-1----:R-:W-:Y:S05]  /*28b0*/  @!P0 BRA `(.L_x_44) ;  /* 0x0000004000488947 */ /* 0x002fea0003800000 */
.L_x_108:
[----:B------:R-:W-:-:S04]  /*28c0*/  UIADD3 UR4, UPT, UPT, UR4, 0x1, URZ ;  /* 0x0000000104047890 */ /* 0x000fc8000fffe0ff */
[----:B------:R-:W-:-:S04]  /*28d0*/  UISETP.NE.AND UP0, UPT, UR4, 0x3, UPT ;  /* 0x000000030400788c */ /* 0x000fc8000bf05270 */
[----:B------:R-:W-:Y:S02]  /*28e0*/  USEL UR5, URZ, 0x1, UP0 ;  /* 0x00000001ff057887 */ /* 0x000fe40008000000 */
[----:B------:R-:W-:-:S04]  /*28f0*/  USEL UR4, UR4, URZ, UP0 ;  /* 0x000000ff04047287 */ /* 0x000fc80008000000 */
[----:B------:R-:W-:Y:S01]  /*2900*/  ULEA UR4, UR4, UR6, 0x3 ;  /* 0x0000000604047291 */ /* 0x000fe2000f8e18ff */
[----:B-1----:R-:W-:-:S04]  /*2910*/  LOP3.LUT R2, R12, UR5, RZ, 0x3c, !PT ;  /* 0x000000050c027c12 */ /* 0x002fc8000f8e3cff */
[----:B------:R-:W-:Y:S01]  /*2920*/  SHF.L.U32 R2, R2, 0x1f, RZ ;  /* 0x0000001f02027819 */ /* 0x000fe200000006ff */
[----:B------:R-:W-:-:S07]  /*2930*/  IMAD.U32 R0, RZ, RZ, UR4 ;  /* 0x00000004ff007e24 */ /* 0x000fce000f8e00ff */
.L_x_45:
[----:B-1----:R1:W2:Y:S02]  /*2940*/  SYNCS.PHASECHK.TRANS64.TRYWAIT P0, [R0+URZ], R2 ;  /* 0x00000002000075a7 */ /* 0x0022a400080011ff */
[----:B--2---:R-:W-:Y:S05]  /*2950*/  @!P0 NANOSLEEP.SYNCS 0x989680 ;  /* 0x009896800000895d */ /* 0x004fea0003900000 */
[----:B------:R-:W2:Y:S02]  /*2960*/  @!P0 SYNCS.PHASECHK.TRANS64 P0, [R0+URZ], R2 ;  /* 0x00000002000085a7 */ /* 0x000ea400080010ff */
[----:B--2---:R-:W-:Y:S05]  /*2970*/  @P0 EXIT ;  /* 0x000000000000094d */ /* 0x004fea0003800000 */
[----:B------:R-:W-:Y:S05]  /*2980*/  BRA `(.L_x_45) ;  /* 0xfffffffc00ec7947 */ /* 0x000fea000383ffff */
.L_x_22:
[----:B------:R-:W-:-:S04]  /*2990*/  UISETP.NE.AND UP0, UPT, UR48, URZ, UPT ;  /* 0x000000ff3000728c */ /* 0x000fc8000bf05270 */
[----:B------:R-:W-:-:S09]  /*29a0*/  UISETP.NE.OR UP0, UPT, UR22, 0x1, UP0 ;  /* 0x000000011600788c */ /* 0x000fd20008705670 */
[----:B------:R-:W-:Y:S05]  /*29b0*/  BRA.U UP0, `(.L_x_46) ;  /* 0x0000000500487547 */ /* 0x000fea000b800000 */
[----:B------:R-:W-:Y:S01]  /*29c0*/  ISETP.GE.U32.AND P2, PT, R0, 0x4, PT ;  /* 0x000000040000780c */ /* 0x000fe20003f46070 */
[----:B------:R-:W-:Y:S01]  /*29d0*/  IMAD.MOV.U32 R12, RZ, RZ, 0x1 ;  /* 0x00000001ff0c7424 */ /* 0x000fe200078e00ff */
[----:B------:R-:W-:Y:S02]  /*29e0*/  CS2R R10, SRZ ;  /* 0x00000000000a7805 */ /* 0x000fe4000001ff00 */
[----:B------:R-:W-:Y:S01]  /*29f0*/  CS2R R8, SRZ ;  /* 0x0000000000087805 */ /* 0x000fe2000001ff00 */
[----:B------:R-:W-:Y:S01]  /*2a00*/  UMOV UR6, 0x400 ;  /* 0x0000040000067882 */ /* 0x000fe20000000000 */
[----:B------:R-:W-:Y:S01]  /*2a10*/  UMOV UR5, URZ ;  /* 0x000000ff00057c82 */ /* 0x000fe20008000000 */
[----:B------:R-:W-:-:S12]  /*2a20*/  ULEA UR6, UR48, UR6, 0x18 ;  /* 0x0000000630067291 */ /* 0x000fd8000f8ec0ff */
.L_x_50:
[----:B------:R-:W-:Y:S02]  /*2a30*/  LEA R2, R8, UR6, 0x3 ;  /* 0x0000000608027c11 */ /* 0x000fe4000f8e18ff */
[----:B------:R-:W-:-:S03]  /*2a40*/  SHF.L.U32 R4, R9, 0x1f, RZ ;  /* 0x0000001f09047819 */ /* 0x000fc600000006ff */
[----:B------:R-:W-:Y:S01]  /*2a50*/  VIADD R5, R2, 0xc0 ;  /* 0x000000c002057836 */ /* 0x000fe20000000000 */
[----:B------:R-:W2:Y:S02]  /*2a60*/  SYNCS.PHASECHK.TRANS64.TRYWAIT P0, [R2+URZ+0xb0], R4 ;  /* 0x0000b004020075a7 */ /* 0x000ea400080011ff */
[----:B--2---:R-:W-:Y:S05]  /*2a70*/  @!P0 BRA `(.L_x_47) ;  /* 0x0000003c00f08947 */ /* 0x004fea0003800000 */
.L_x_109:
[----:B------:R-:W-:Y:S01]  /*2a80*/  ULEA UR4, UR5, UR6, 0x3 ;  /* 0x0000000605047291 */ /* 0x000fe2000f8e18ff */
[----:B--2---:R-:W-:Y:S01]  /*2a90*/  PRMT R2, RZ, 0x654, R5 ;  /* 0x00000654ff027816 */ /* 0x004fe20000000005 */
[----:B------:R-:W-:Y:S01]  /*2aa0*/  @!P2 IMAD.MOV.U32 R4, RZ, RZ, 0x10 ;  /* 0x00000010ff04a424 */ /* 0x000fe200078e00ff */
[----:B------:R-:W-:Y:S01]  /*2ab0*/  SHF.L.U32 R5, R12, 0x1f, RZ ;  /* 0x0000001f0c057819 */ /* 0x000fe200000006ff */
[----:B------:R-:W-:Y:S01]  /*2ac0*/  UIADD3 UR7, UPT, UPT, UR4, 0x50, URZ ;  /* 0x0000005004077890 */ /* 0x000fe2000fffe0ff */
[----:B------:R2:W-:Y:S05]  /*2ad0*/  SYNCS.ARRIVE.TRANS64.RED.A1T0 RZ, [R2+URZ], RZ ;  /* 0x000000ff02ff79a7 */ /* 0x0005ea00081004ff */
[----:B------:R-:W-:Y:S01]  /*2ae0*/  IMAD.U32 R6, RZ, RZ, UR7 ;  /* 0x00000007ff067e24 */ /* 0x000fe2000f8e00ff */
[----:B------:R-:W3:Y:S04]  /*2af0*/  SYNCS.PHASECHK.TRANS64.TRYWAIT P0, [UR4+0x60], R5 ;  /* 0x00006005ff0075a7 */ /* 0x000ee80008001104 */
[----:B------:R-:W-:Y:S01]  /*2b00*/  PRMT R6, R0, 0x654, R6 ;  /* 0x0000065400067816 */ /* 0x000fe20000000006 */
[----:B--23--:R-:W-:Y:S06]  /*2b10*/  @!P0 BRA `(.L_x_48) ;  /* 0x0000003c00dc8947 */ /* 0x00cfec0003800000 */
.L_x_111:
[----:B------:R-:W-:Y:S01]  /*2b20*/  ULEA UR8, UR5, UR6, 0x4 ;  /* 0x0000000605087291 */ /* 0x000fe2000f8e20ff */
[----:B------:R-:W-:Y:S01]  /*2b30*/  SEL R3, R6, R3, !P2 ;  /* 0x0000000306037207 */ /* 0x000fe20005000000 */
[----:B------:R-:W-:Y:S01]  /*2b40*/  UIADD3 UR9, UPT, UPT, UR4, 0x50, URZ ;  /* 0x0000005004097890 */ /* 0x000fe2000fffe0ff */
[----:B--2---:R-:W-:Y:S01]  /*2b50*/  LEA R2, R11, UR6, 0x3 ;  /* 0x000000060b027c11 */ /* 0x004fe2000f8e18ff */
[----:B------:R-:W-:Y:S01]  /*2b60*/  UIADD3 UR8, UPT, UPT, UR8, 0xe0, URZ ;  /* 0x000000e008087890 */ /* 0x000fe2000fffe0ff */
[----:B------:R2:W-:Y:S01]  /*2b70*/  @!P2 SYNCS.ARRIVE.TRANS64.RED RZ, [R3+URZ], R4 ;  /* 0x0000000403ffa9a7 */ /* 0x0005e200080004ff */
[----:B------:R-:W-:Y:S01]  /*2b80*/  UIADD3 UR4, UPT, UPT, UR5, 0x1, URZ ;  /* 0x0000000105047890 */ /* 0x000fe2000fffe0ff */
[----:B------:R-:W-:-:S03]  /*2b90*/  VIADD R8, R8, 0x1 ;  /* 0x0000000108087836 */ /* 0x000fc60000000000 */
[----:B------:R-:W-:Y:S02]  /*2ba0*/  UISETP.NE.AND UP0, UPT, UR4, 0x2, UPT ;  /* 0x000000020400788c */ /* 0x000fe4000bf05270 */
[----:B------:R-:W-:Y:S01]  /*2bb0*/  ISETP.NE.AND P0, PT, R8, 0x2, PT ;  /* 0x000000020800780c */ /* 0x000fe20003f05270 */
[----:B------:R-:W-:Y:S06]  /*2bc0*/  UGETNEXTWORKID.BROADCAST [UR8], [UR9] ;  /* 0x00000000080073ca */ /* 0x000fec0008000100 */
[----:B------:R-:W-:Y:S02]  /*2bd0*/  USEL UR7, URZ, 0x1, UP0 ;  /* 0x00000001ff077887 */ /* 0x000fe40008000000 */
[----:B------:R-:W-:-:S04]  /*2be0*/  USEL UR5, UR4, URZ, UP0 ;  /* 0x000000ff04057287 */ /* 0x000fc80008000000 */
[----:B------:R-:W-:Y:S02]  /*2bf0*/  LOP3.LUT R12, R12, UR7, RZ, 0x3c, !PT ;  /* 0x000000070c0c7c12 */ /* 0x000fe4000f8e3cff */
[----:B--2---:R-:W-:-:S04]  /*2c00*/  SHF.L.U32 R4, R10, 0x1f, RZ ;  /* 0x0000001f0a047819 */ /* 0x004fc800000006ff */
[----:B------:R-:W2:Y:S02]  /*2c10*/  SYNCS.PHASECHK.TRANS64.TRYWAIT P1, [R2+URZ+0x50], R4 ;  /* 0x00005004020075a7 */ /* 0x000ea400080211ff */
[----:B--2---:R-:W-:Y:S05]  /*2c20*/  @!P1 BRA `(.L_x_49) ;  /* 0x0000003c00b09947 */ /* 0x004fea0003800000 */
.L_x_112:
[C---:B--2---:R-:W-:Y:S01]  /*2c30*/  LEA R4, R11.reuse, UR6, 0x4 ;  /* 0x000000060b047c11 */ /* 0x044fe2000f8e20ff */
[----:B------:R-:W-:Y:S01]  /*2c40*/  VIADD R2, R2, 0x60 ;  /* 0x0000006002027836 */ /* 0x000fe20000000000 */
[----:B------:R-:W-:Y:S01]  /*2c50*/  SEL R8, R8, RZ, P0 ;  /* 0x000000ff08087207 */ /* 0x000fe20000000000 */
[----:B------:R-:W-:-:S03]  /*2c60*/  VIADD R11, R11, 0x1 ;  /* 0x000000010b0b7836 */ /* 0x000fc60000000000 */
[----:B------:R-:W2:Y:S01]  /*2c70*/  LDS.128 R4, [R4+0xe0] ;  /* 0x0000e00004047984 */ /* 0x000ea20000000c00 */
[----:B------:R-:W-:Y:S02]  /*2c80*/  PRMT R2, RZ, 0x654, R2 ;  /* 0x00000654ff027816 */ /* 0x000fe40000000002 */
[C---:B------:R-:W-:Y:S01]  /*2c90*/  ISETP.NE.AND P1, PT, R11.reuse, 0x2, PT ;  /* 0x000000020b00780c */ /* 0x040fe20003f25270 */
[----:B------:R-:W-:Y:S01]  /*2ca0*/  @!PT LDS RZ, [RZ] ;  /* 0x00000000fffff984 */ /* 0x000fe20000000800 */
[----:B------:R-:W-:Y:S01]  /*2cb0*/  @!PT LDS RZ, [RZ] ;  /* 0x00000000fffff984 */ /* 0x000fe20000000800 */
[----:B------:R-:W-:Y:S01]  /*2cc0*/  @!PT LDS RZ, [RZ] ;  /* 0x00000000fffff984 */ /* 0x000fe20000000800 */
[----:B------:R-:W-:Y:S01]  /*2cd0*/  @!PT LDS RZ, [RZ] ;  /* 0x00000000fffff984 */ /* 0x000fe20000000800 */
[----:B------:R3:W-:Y:S06]  /*2ce0*/  MEMBAR.ALL.CTA ;  /* 0x0000000000007992 */ /* 0x0007ec0000008000 */
[----:B---3--:R-:W3:Y:S01]  /*2cf0*/  FENCE.VIEW.ASYNC.S ;  /* 0x00000000000073c6 */ /* 0x008ee20000000000 */
[----:B------:R-:W-:Y:S01]  /*2d00*/  SEL R11, R11, RZ, P1 ;  /* 0x000000ff0b0b7207 */ /* 0x000fe20000800000 */
[----:B---3--:R3:W-:Y:S01]  /*2d10*/  SYNCS.ARRIVE.TRANS64.RED.A1T0 RZ, [R2+URZ], RZ ;  /* 0x000000ff02ff79a7 */ /* 0x0087e200081004ff */
[----:B--2---:R-:W-:-:S02]  /*2d20*/  LOP3.LUT P3, RZ, R6, 0x1, RZ, 0xc0, !PT ;  /* 0x0000000106ff7812 */ /* 0x004fc4000786c0ff */
[----:B------:R-:W-:-:S04]  /*2d30*/  SEL R4, RZ, 0x1, P1 ;  /* 0x00000001ff047807 */ /* 0x000fc80000800000 */
[----:B------:R-:W-:Y:S02]  /*2d40*/  LOP3.LUT R10, R10, R4, RZ, 0x3c, !PT ;  /* 0x000000040a0a7212 */ /* 0x000fe400078e3cff */
[----:B---3--:R-:W-:-:S04]  /*2d50*/  SEL R2, RZ, 0x1, P0 ;  /* 0x00000001ff027807 */ /* 0x008fc80000000000 */
[----:B------:R-:W-:Y:S01]  /*2d60*/  LOP3.LUT R9, R9, R2, RZ, 0x3c, !PT ;  /* 0x0000000209097212 */ /* 0x000fe200078e3cff */
[----:B------:R-:W-:Y:S06]  /*2d70*/  @P3 BRA `(.L_x_50) ;  /* 0xfffffffc002c3947 */ /* 0x000fec000383ffff */
[----:B------:R-:W-:Y:S01]  /*2d80*/  ULEA UR4, UR5, UR6, 0x3 ;  /* 0x0000000605047291 */ /* 0x000fe2000f8e18ff */
[----:B------:R-:W-:-:S08]  /*2d90*/  SHF.L.U32 R2, R12, 0x1f, RZ ;  /* 0x0000001f0c027819 */ /* 0x000fd000000006ff */
[----:B------:R-:W2:Y:S02]  /*2da0*/  SYNCS.PHASECHK.TRANS64 P0, [UR4+0x60], R2 ;  /* 0x00006002ff0075a7 */ /* 0x000ea40008001004 */
[----:B--2---:R-:W-:Y:S05]  /*2db0*/  @P0 BRA `(.L_x_51) ;  /* 0x0000000000080947 */ /* 0x004fea0003800000 */
[----:B------:R-:W2:Y:S02]  /*2dc0*/  SYNCS.PHASECHK.TRANS64.TRYWAIT P0, [UR4+0x60], R2 ;  /* 0x00006002ff0075a7 */ /* 0x000ea40008001104 */
[----:B--2---:R-:W-:Y:S05]  /*2dd0*/  @!P0 BRA `(.L_x_52) ;  /* 0x0000003c00588947 */ /* 0x004fea0003800000 */
.L_x_51:
[----:B------:R-:W-:-:S04]  /*2de0*/  UIADD3 UR7, UPT, UPT, UR5, 0x1, URZ ;  /* 0x0000000105077890 */ /* 0x000fc8000fffe0ff */
[----:B------:R-:W-:-:S04]  /*2df0*/  UISETP.NE.AND UP0, UPT, UR7, 0x2, UPT ;  /* 0x000000020700788c */ /* 0x000fc8000bf05270 */
[----:B------:R-:W-:Y:S02]  /*2e00*/  USEL UR8, URZ, 0x1, UP0 ;  /* 0x00000001ff087887 */ /* 0x000fe40008000000 */
[----:B------:R-:W-:-:S04]  /*2e10*/  USEL UR7, UR7, URZ, UP0 ;  /* 0x000000ff07077287 */ /* 0x000fc80008000000 */
[----:B------:R-:W-:Y:S01]  /*2e20*/  ULEA UR7, UR7, UR6, 0x3 ;  /* 0x0000000607077291 */ /* 0x000fe2000f8e18ff */
[----:B--2---:R-:W-:-:S04]  /*2e30*/  LOP3.LUT R2, R12, UR8, RZ, 0x3c, !PT ;  /* 0x000000080c027c12 */ /* 0x004fc8000f8e3cff */
[----:B------:R-:W-:-:S04]  /*2e40*/  SHF.L.U32 R0, R2, 0x1f, RZ ;  /* 0x0000001f02007819 */ /* 0x000fc800000006ff */
[----:B------:R-:W2:Y:S02]  /*2e50*/  SYNCS.PHASECHK.TRANS64 P0, [UR7+0x60], R0 ;  /* 0x00006000ff0075a7 */ /* 0x000ea40008001007 */
[----:B-12---:R-:W-:Y:S05]  /*2e60*/  @P0 EXIT ;  /* 0x000000000000094d */ /* 0x006fea0003800000 */
[----:B------:R-:W-:Y:S02]  /*2e70*/  SHF.L.U32 R2, R2, 0x1f, RZ ;  /* 0x0000001f02027819 */ /* 0x000fe400000006ff */
[----:B------:R-:W-:-:S07]  /*2e80*/  MOV R0, UR7 ;  /* 0x0000000700007c02 */ /* 0x000fce0008000f00 */
.L_x_53:
[----:B-1----:R1:W2:Y:S02]  /*2e90*/  SYNCS.PHASECHK.TRANS64.TRYWAIT P0, [R0+URZ+0x60], R2 ;  /* 0x00006002000075a7 */ /* 0x0022a400080011ff */
[----:B--2---:R-:W-:Y:S05]  /*2ea0*/  @!P0 NANOSLEEP.SYNCS 0x989680 ;  /* 0x009896800000895d */ /* 0x004fea0003900000 */
[----:B------:R-:W2:Y:S02]  /*2eb0*/  @!P0 SYNCS.PHASECHK.TRANS64 P0, [R0+URZ+0x60], R2 ;  /* 0x00006002000085a7 */ /* 0x000ea400080010ff */
[----:B--2---:R-:W-:Y:S05]  /*2ec0*/  @P0 EXIT ;  /* 0x000000000000094d */ /* 0x004fea0003800000 */
[----:B------:R-:W-:Y:S05]  /*2ed0*/  BRA `(.L_x_53) ;  /* 0xfffffffc00ec7947 */ /* 0x000fea000383ffff */
.L_x_46:
[----:B------:R-:W-:Y:S05]  /*2ee0*/  BRA.U UP4, `(.L_x_54) ;  /* 0x0000000d049c7547 */ /* 0x000fea000b800000 */
[----:B------:R-:W-:Y:S01]  /*2ef0*/  UMOV UR4, 0x40 ;  /* 0x0000004000047882 */ /* 0x000fe20000000000 */
[----:B------:R-:W-:Y:S01]  /*2f00*/  NOP ;  /* 0x0000000000007918 */ /* 0x000fe20000000000 */
[----:B------:R-:W-:Y:S01]  /*2f10*/  ULEA UR5, UR48, UR4, 0x18 ;  /* 0x0000000430057291 */ /* 0x000fe2000f8ec0ff */
[----:B------:R-:W-:Y:S02]  /*2f20*/  UMOV UR6, 0x400 ;  /* 0x0000040000067882 */ /* 0x000fe40000000000 */
[----:B------:R-:W-:-:S06]  /*2f30*/  ULEA UR6, UR48, UR6, 0x18 ;  /* 0x0000000630067291 */ /* 0x000fcc000f8ec0ff */
[----:B------:R-:W2:Y:S02]  /*2f40*/  LDS.U8 R0, [UR5+0x1c] ;  /* 0x00001c05ff007984 */ /* 0x000ea40008000000 */
[----:B--2---:R-:W-:-:S13]  /*2f50*/  ISETP.NE.AND P0, PT, R0, RZ, PT ;  /* 0x000000ff0000720c */ /* 0x004fda0003f05270 */
[----:B------:R-:W-:Y:S05]  /*2f60*/  @P0 BRA `(.L_x_55) ;  /* 0x0000000000580947 */ /* 0x000fea0003800000 */
[----:B------:R-:W-:-:S13]  /*2f70*/  ELECT P0, URZ, PT ;  /* 0x0000000000ff782f */ /* 0x000fda0003800000 */
[----:B------:R-:W-:Y:S05]  /*2f80*/  @!P0 BRA `(.L_x_56) ;  /* 0x0000000000608947 */ /* 0x000fea0003800000 */
[----:B------:R-:W-:Y:S01]  /*2f90*/  UMOV UR4, 0x10 ;  /* 0x0000001000047882 */ /* 0x000fe20000000000 */
[----:B------:R-:W-:Y:S01]  /*2fa0*/  HFMA2 R0, -RZ, RZ, 0, 5.9604644775390625e-08 ;  /* 0x00000001ff007431 */ /* 0x000fe200000001ff */
[----:B------:R-:W-:-:S03]  /*2fb0*/  MOV R3, 0xffff ;  /* 0x0000ffff00037802 */ /* 0x000fc60000000f00 */
[----:B------:R-:W-:Y:S04]  /*2fc0*/  DEPBAR.LE SB2, 0x36 ;  /* 0x0000ad800000791a */ /* 0x000fe80000000000 */
[----:B------:R-:W2:Y:S02]  /*2fd0*/  UTCATOMSWS.FIND_AND_SET.ALIGN UP0, UR4, UR4 ;  /* 0x00000004000475e3 */ /* 0x000ea40008000800 */
[----:B--2---:R-:W-:Y:S01]  /*2fe0*/  MOV R4, UR4 ;  /* 0x0000000400047c02 */ /* 0x004fe20008000f00 */
[----:B------:R-:W-:Y:S06]  /*2ff0*/  BRA.U UP0, `(.L_x_57) ;  /* 0x0000000100187547 */ /* 0x000fec000b800000 */
.L_x_58:
[----:B------:R-:W-:Y:S05]  /*3000*/  NANOSLEEP 0x64 ;  /* 0x000000640000795d */ /* 0x000fea0003800000 */
[----:B------:R-:W-:-:S05]  /*3010*/  UMOV UR4, 0x10 ;  /* 0x0000001000047882 */ /* 0x000fca0000000000 */
[----:B------:R-:W-:Y:S04]  /*3020*/  DEPBAR.LE SB2, 0x36 ;  /* 0x0000ad800000791a */ /* 0x000fe80000000000 */
[----:B------:R-:W2:Y:S02]  /*3030*/  UTCATOMSWS.FIND_AND_SET.ALIGN UP0, UR4, UR4 ;  /* 0x00000004000475e3 */ /* 0x000ea40008000800 */
[----:B--2---:R-:W-:Y:S01]  /*3040*/  MOV R4, UR4 ;  /* 0x0000000400047c02 */ /* 0x004fe20008000f00 */
[----:B------:R-:W-:Y:S05]  /*3050*/  BRA.U !UP0, `(.L_x_58) ;  /* 0xfffffffd08e87547 */ /* 0x000fea000b83ffff */
.L_x_57:
[-C--:B------:R-:W-:Y:S02]  /*3060*/  SHF.L.U32 R3, R3, R4.reuse, RZ ;  /* 0x0000000403037219 */ /* 0x080fe400000006ff */
[----:B------:R-:W-:Y:S01]  /*3070*/  SHF.L.U32 R0, R0, R4, RZ ;  /* 0x0000000400007219 */ /* 0x000fe200000006ff */
[----:B------:R-:W-:Y:S02]  /*3080*/  IMAD.SHL.U32 R4, R4, 0x20, RZ ;  /* 0x0000002004047824 */ /* 0x000fe400078e00ff */
[----:B------:R2:W-:Y:S04]  /*3090*/  ATOMS.OR RZ, [UR5+0x14], R3 ;  /* 0x00001403ffff798c */ /* 0x0005e8000b000005 */
[----:B------:R2:W-:Y:S04]  /*30a0*/  ATOMS.OR RZ, [UR5+0x18], R0 ;  /* 0x00001800ffff798c */ /* 0x0005e8000b000005 */
[----:B------:R2:W-:Y:S01]  /*30b0*/  STS [UR6+0x100], R4 ;  /* 0x00010004ff007988 */ /* 0x0005e20008000806 */
[----:B------:R-:W-:Y:S05]  /*30c0*/  BRA `(.L_x_56) ;  /* 0x0000000000107947 */ /* 0x000fea0003800000 */
.L_x_55:
[----:B------:R-:W-:Y:S02]  /*30d0*/  MOV R0, 0xffffffff ;  /* 0xffffffff00007802 */ /* 0x000fe40000000f00 */
[----:B------:R-:W-:-:S03]  /*30e0*/  MOV R4, 0x3110 ;  /* 0x0000311000047802 */ /* 0x000fc60000000f00 */
[----:B------:R2:W-:Y:S04]  /*30f0*/  STS [UR6+0x100], R0 ;  /* 0x00010000ff007988 */ /* 0x0005e80008000806 */
[----:B-12--5:R-:W-:Y:S05]  /*3100*/  CALL.REL.NOINC `($__internal_1_$__cuda_sm10x_tcgen05_guardrail_trap_phase_invalid_during_alloc) ;  /* 0x0000003c00d87944 */ /* 0x026fea0003c00000 */
.L_x_56:
[----:B------:R-:W-:Y:S05]  /*3110*/  WARPSYNC.ALL ;  /* 0x0000000000007948 */ /* 0x000fea0003800000 */
[----:B------:R-:W3:Y:S01]  /*3120*/  S2UR UR4, SR_CgaCtaId ;  /* 0x00000000000479c3 */ /* 0x000ee20000008800 */
[----:B------:R-:W-:Y:S01]  /*3130*/  UMOV UR17, 0x400 ;  /* 0x0000040000117882 */ /* 0x000fe20000000000 */
[----:B------:R-:W-:-:S06]  /*3140*/  NOP ;  /* 0x0000000000007918 */ /* 0x000fcc0000000000 */
[----:B------:R-:W-:Y:S06]  /*3150*/  BAR.ARV 0x6, 0xa0 ;  /* 0x0182800000007b1d */ /* 0x000fec0000002000 */
[----:B------:R-:W4:Y:S01]  /*3160*/  LDCU UR5, c[0x0][0x38c] ;  /* 0x00007180ff0577ac */ /* 0x000f220008000800 */
[----:B------:R-:W-:Y:S01]  /*3170*/  LOP3.LUT R2, R2, 0xffff, RZ, 0xc0, !PT ;  /* 0x0000ffff02027812 */ /* 0x000fe200078ec0ff */
[----:B------:R-:W-:Y:S01]  /*3180*/  IMAD.MOV.U32 R11, RZ, RZ, 0x1 ;  /* 0x00000001ff0b7424 */ /* 0x000fe200078e00ff */
[----:B------:R-:W-:Y:S01]  /*3190*/  CS2R R8, SRZ ;  /* 0x0000000000087805 */ /* 0x000fe2000001ff00 */
[----:B------:R-:W1:Y:S01]  /*31a0*/  LDCU UR8, c[0x0][0x38c] ;  /* 0x00007180ff0877ac */ /* 0x000e620008000800 */
[----:B------:R-:W-:Y:S01]  /*31b0*/  R2UR UR19, R2 ;  /* 0x00000000021372ca */ /* 0x000fe200000e0000 */
[----:B------:R-:W-:Y:S01]  /*31c0*/  IMAD.MOV.U32 R10, RZ, RZ, RZ ;  /* 0x000000ffff0a7224 */ /* 0x000fe200078e00ff */
[----:B------:R-:W-:Y:S01]  /*31d0*/  UMOV UR22, URZ ;  /* 0x000000ff00167c82 */ /* 0x000fe20008000000 */
[----:B------:R-:W-:Y:S01]  /*31e0*/  UMOV UR14, URZ ;  /* 0x000000ff000e7c82 */ /* 0x000fe20008000000 */
[----:B---3--:R-:W-:Y:S01]  /*31f0*/  ULEA UR17, UR4, UR17, 0x18 ;  /* 0x0000001104117291 */ /* 0x008fe2000f8ec0ff */
[----:B------:R-:W-:Y:S01]  /*3200*/  UMOV UR26, 0x0 ;  /* 0x00000000001a7882 */ /* 0x000fe20000000000 */
[----:B------:R-:W-:-:S02]  /*3210*/  UMOV UR27, 0x41004a0 ;  /* 0x041004a0001b7882 */ /* 0x000fc40000000000 */
[----:B------:R-:W-:Y:S02]  /*3220*/  UIADD3 UR6, UPT, UPT, UR17, 0x2400, URZ ;  /* 0x0000240011067890 */ /* 0x000fe4000fffe0ff */
[----:B------:R-:W-:Y:S02]  /*3230*/  UIADD3 UR7, UPT, UPT, UR17, 0x5400, URZ ;  /* 0x0000540011077890 */ /* 0x000fe4000fffe0ff */
[----:B----4-:R-:W-:Y:S01]  /*3240*/  UIADD3 UR5, UPT, UPT, UR5, 0x3f, URZ ;  /* 0x0000003f05057890 */ /* 0x010fe2000fffe0ff */
[----:B--2---:R-:W2:Y:S01]  /*3250*/  LDS R0, [UR17+0x100] ;  /* 0x00010011ff007984 */ /* 0x004ea20008000800 */
[----:B------:R-:W-:Y:S02]  /*3260*/  USHF.R.U32.HI UR6, URZ, 0x4, UR6 ;  /* 0x00000004ff067899 */ /* 0x000fe40008011606 */
[----:B------:R-:W-:Y:S02]  /*3270*/  USHF.R.S32.HI UR4, URZ, 0x1f, UR5 ;  /* 0x0000001fff047899 */ /* 0x000fe40008011405 */
[----:B------:R-:W-:-:S02]  /*3280*/  ULOP3.LUT UR6, UR6, 0x3fff, URZ, 0xc0, !UPT ;  /* 0x00003fff06067892 */ /* 0x000fc4000f8ec0ff */
[----:B------:R-:W-:Y:S02]  /*3290*/  ULEA.HI UR4, UR4, UR5, URZ, 0x6 ;  /* 0x0000000504047291 */ /* 0x000fe4000f8f30ff */
[----:B------:R-:W-:Y:S02]  /*32a0*/  USHF.R.U32.HI UR5, URZ, 0x4, UR7 ;  /* 0x00000004ff057899 */ /* 0x000fe40008011607 */
[----:B------:R-:W-:Y:S02]  /*32b0*/  USHF.R.S32.HI UR28, URZ, 0x6, UR4 ;  /* 0x00000006ff1c7899 */ /* 0x000fe40008011404 */
[----:B------:R-:W-:Y:S02]  /*32c0*/  ULOP3.LUT UR5, UR5, 0x3fff, URZ, 0xc0, !UPT ;  /* 0x00003fff05057892 */ /* 0x000fe4000f8ec0ff */
[----:B------:R-:W-:Y:S02]  /*32d0*/  UISETP.LT.AND UP0, UPT, UR28, 0x1, UPT ;  /* 0x000000011c00788c */ /* 0x000fe4000bf01270 */
[----:B------:R-:W-:-:S02]  /*32e0*/  ULOP3.LUT UR20, UR6, 0x10000, URZ, 0xfc, !UPT ;  /* 0x0001000006147892 */ /* 0x000fc4000f8efcff */
[----:B------:R-:W-:Y:S02]  /*32f0*/  USEL UR29, UR28, 0x1, !UP0 ;  /* 0x000000011c1d7887 */ /* 0x000fe4000c000000 */
[----:B------:R-:W-:Y:S02]  /*3300*/  ULOP3.LUT UR21, UR5, 0x10000, URZ, 0xfc, !UPT ;  /* 0x0001000005157892 */ /* 0x000fe4000f8efcff */
[----:B------:R-:W-:Y:S02]  /*3310*/  UIADD3 UR29, UPT, UPT, -UR29, URZ, URZ ;  /* 0x000000ff1d1d7290 */ /* 0x000fe4000fffe1ff */
[----:B-1----:R-:W-:Y:S01]  /*3320*/  UISETP.GE.AND UP4, UPT, UR8, 0x1, UPT ;  /* 0x000000010800788c */ /* 0x002fe2000bf86270 */
[----:B------:R-:W-:Y:S01]  /*3330*/  UMOV UR24, 0x0 ;  /* 0x0000000000187882 */ /* 0x000fe20000000000 */
[----:B------:R-:W-:Y:S01]  /*3340*/  UMOV UR25, 0x41004a0 ;  /* 0x041004a000197882 */ /* 0x000fe20000000000 */
[----:B--2---:R-:W-:-:S15]  /*3350*/  R2UR UR30, R0 ;  /* 0x00000000001e72ca */ /* 0x004fde00000e0000 */
.L_x_65:
[----:B------:R-:W-:Y:S02]  /*3360*/  LEA R0, R10, UR17, 0x3 ;  /* 0x000000110a007c11 */ /* 0x000fe4000f8e18ff */
[----:B------:R-:W-:Y:S02]  /*3370*/  SHF.L.U32 R2, R9, 0x1f, RZ ;  /* 0x0000001f09027819 */ /* 0x000fe400000006ff */
[----:B------:R-:W-:Y:S01]  /*3380*/  PLOP3.LUT P0, PT, PT, PT, UP4, 0x80, 0x8 ;  /* 0x000000000008781c */ /* 0x000fe20003f0f048 */
[----:B------:R-:W-:Y:S01]  /*3390*/  VIADD R3, R0, 0x60 ;  /* 0x0000006000037836 */ /* 0x000fe20000000000 */
[----:B-1----:R-:W1:Y:S02]  /*33a0*/  SYNCS.PHASECHK.TRANS64.TRYWAIT P1, [R0+URZ+0x50], R2 ;  /* 0x00005002000075a7 */ /* 0x002e6400080211ff */
[----:B-1-3--:R-:W-:Y:S09]  /*33b0*/  @!P1 BRA `(.L_x_59) ;  /* 0x0000003400f89947 */ /* 0x00aff20003800000 */
.L_x_114:
[----:B------:R-:W-:Y:S01]  /*33c0*/  LEA R4, R10, UR17, 0x4 ;  /* 0x000000110a047c11 */ /* 0x000fe2000f8e20ff */
[----:B------:R-:W-:Y:S01]  /*33d0*/  @UP4 ULEA UR4, UR14, UR17, 0x3 ;  /* 0x000000110e044291 */ /* 0x000fe2000f8e18ff */
[----:B------:R-:W-:Y:S01]  /*33e0*/  PLOP3.LUT P2, PT, PT, PT, PT, 0x80, 0x8 ;  /* 0x000000000008781c */ /* 0x000fe20003f4f070 */
[----:B------:R-:W-:Y:S01]  /*33f0*/  ULEA UR23, UR22, UR17, 0x3 ;  /* 0x0000001116177291 */ /* 0x000fe2000f8e18ff */
[----:B------:R-:W-:Y:S02]  /*3400*/  PRMT R3, RZ, 0x654, R3 ;  /* 0x00000654ff037816 */ /* 0x000fe40000000003 */
[----:B------:R-:W2:Y:S01]  /*3410*/  LDS.128 R4, [R4+0xe0] ;  /* 0x0000e00004047984 */ /* 0x000ea20000000c00 */
[----:B-1----:R-:W-:Y:S02]  /*3420*/  @P0 SHF.L.U32 R2, R8, 0x1f, RZ ;  /* 0x0000001f08020819 */ /* 0x002fe400000006ff */
[----:B------:R-:W-:Y:S01]  /*3430*/  SHF.L.U32 R0, R11, 0x1f, RZ ;  /* 0x0000001f0b007819 */ /* 0x000fe200000006ff */
[----:B------:R-:W-:Y:S01]  /*3440*/  @!PT LDS RZ, [RZ] ;  /* 0x00000000fffff984 */ /* 0x000fe20000000800 */
[----:B------:R-:W-:Y:S01]  /*3450*/  @!PT LDS RZ, [RZ] ;  /* 0x00000000fffff984 */ /* 0x000fe20000000800 */
[----:B------:R-:W-:Y:S01]  /*3460*/  @!PT LDS RZ, [RZ] ;  /* 0x00000000fffff984 */ /* 0x000fe20000000800 */
[----:B------:R-:W-:Y:S01]  /*3470*/  @!PT LDS RZ, [RZ] ;  /* 0x00000000fffff984 */ /* 0x000fe20000000800 */
[----:B------:R1:W-:Y:S06]  /*3480*/  MEMBAR.ALL.CTA ;  /* 0x0000000000007992 */ /* 0x0003ec0000008000 */
[----:B-1----:R-:W1:Y:S02]  /*3490*/  FENCE.VIEW.ASYNC.S ;  /* 0x00000000000073c6 */ /* 0x002e640000000000 */
[----:B-1----:R1:W-:Y:S01]  /*34a0*/  SYNCS.ARRIVE.TRANS64.RED.A1T0 RZ, [R3+URZ], RZ ;  /* 0x000000ff03ff79a7 */ /* 0x0023e200081004ff */
[----:B------:R1:W3:Y:S01]  /*34b0*/  @P0 SYNCS.PHASECHK.TRANS64.TRYWAIT P2, [UR4], R2 ;  /* 0x00000002ff0005a7 */ /* 0x0002e20008041104 */
[----:B------:R-:W-:Y:S01]  /*34c0*/  ULEA.HI UR4, UR22, UR22, URZ, 0x1 ;  /* 0x0000001616047291 */ /* 0x000fe2000f8f08ff */
[----:B--2---:R-:W-:-:S03]  /*34d0*/  LOP3.LUT P1, RZ, R6, 0x1, RZ, 0xc0, !PT ;  /* 0x0000000106ff7812 */ /* 0x004fc6000782c0ff */
[----:B------:R-:W-:Y:S02]  /*34e0*/  USHF.L.U32 UR18, UR4, 0x5, URZ ;  /* 0x0000000504127899 */ /* 0x000fe400080006ff */
[----:B------:R-:W-:Y:S02]  /*34f0*/  ULOP3.LUT UR4, UR4, 0xffe, URZ, 0xc0, !UPT ;  /* 0x00000ffe04047892 */ /* 0x000fe4000f8ec0ff */
[----:B------:R-:W-:Y:S02]  /*3500*/  ULOP3.LUT UR18, UR18, 0xffffffc0, URZ, 0xc0, !UPT ;  /* 0xffffffc012127892 */ /* 0x000fe4000f8ec0ff */
[----:B------:R-:W-:Y:S02]  /*3510*/  UIADD3 UR4, UPT, UPT, -UR4, UR22, URZ ;  /* 0x0000001604047290 */ /* 0x000fe4000fffe1ff */
[----:B------:R-:W-:Y:S01]  /*3520*/  UIADD3 UR18, UPT, UPT, UR30, UR18, URZ ;  /* 0x000000121e127290 */ /* 0x000fe2000fffe0ff */
[----:B------:R-:W2:Y:S03]  /*3530*/  SYNCS.PHASECHK.TRANS64.TRYWAIT P0, [UR23+0x90], R0 ;  /* 0x00009000ff0075a7 */ /* 0x000ea60008001117 */
[----:B------:R-:W-:Y:S01]  /*3540*/  ULEA UR18, UR4, UR18, 0x14 ;  /* 0x0000001204127291 */ /* 0x000fe2000f8ea0ff */
[----:B-123--:R-:W-:Y:S11]  /*3550*/  @!P0 BRA `(.L_x_60) ;  /* 0x0000003400a48947 */ /* 0x00eff60003800000 */
.L_x_116:
[----:B------:R-:W-:Y:S01]  /*3560*/  IADD3 R10, PT, PT, R10, 0x1, RZ ;  /* 0x000000010a0a7810 */ /* 0x000fe20007ffe0ff */
[----:B------:R-:W-:Y:S06]  /*3570*/  BRA.U !UP4, `(.L_x_61) ;  /* 0x000000010c987547 */ /* 0x000fec000b800000 */
[----:B------:R-:W-:Y:S01]  /*3580*/  UPLOP3.LUT UP2, UPT, UPT, UPT, UPT, 0x40, 0x4 ;  /* 0x000000000004789c */ /* 0x000fe20003f4e870 */
[----:B------:R-:W-:Y:S01]  /*3590*/  UMOV UR16, UR29 ;  /* 0x0000001d00107c82 */ /* 0x000fe20008000000 */
[----:B------:R-:W-:Y:S01]  /*35a0*/  UMOV UR15, UR28 ;  /* 0x0000001c000f7c82 */ /* 0x000fe20008000000 */
[----:B------:R-:W-:-:S08]  /*35b0*/  UMOV UR6, UR14 ;  /* 0x0000000e00067c82 */ /* 0x000fd00008000000 */
.L_x_64:
[----:B------:R-:W-:Y:S02]  /*35c0*/  UIADD3 UR16, UPT, UPT, UR16, 0x1, URZ ;  /* 0x0000000110107890 */ /* 0x000fe4000fffe0ff */
[----:B--2---:R-:W-:Y:S02]  /*35d0*/  ULEA UR5, UR6, UR17, 0x3 ;  /* 0x0000001106057291 */ /* 0x004fe4000f8e18ff */
[----:B------:R-:W-:Y:S01]  /*35e0*/  UISETP.NE.AND UP3, UPT, UR16, URZ, UPT ;  /* 0x000000ff1000728c */ /* 0x000fe2000bf65270 */
[----:B---3--:R-:W-:Y:S10]  /*35f0*/  @P2 BRA `(.L_x_62) ;  /* 0x00000000000c2947 */ /* 0x008ff40003800000 */
[----:B-1----:R-:W-:Y:S04]  /*3600*/  SHF.L.U32 R2, R8, 0x1f, RZ ;  /* 0x0000001f08027819 */ /* 0x002fe800000006ff */
[----:B------:R-:W1:Y:S02]  /*3610*/  SYNCS.PHASECHK.TRANS64.TRYWAIT P0, [UR5], R2 ;  /* 0x00000002ff0075a7 */ /* 0x000e640008001105 */
[----:B-1----:R-:W-:Y:S05]  /*3620*/  @!P0 BRA `(.L_x_63) ;  /* 0x0000003400888947 */ /* 0x002fea0003800000 */
.L_x_62:
[----:B------:R-:W-:Y:S01]  /*3630*/  UISETP.NE.AND UP0, UPT, UR15, 0x1, UPT ;  /* 0x000000010f00788c */ /* 0x000fe2000bf05270 */
[----:B------:R-:W-:Y:S01]  /*3640*/  PLOP3.LUT P2, PT, PT, PT, PT, 0x80, 0x8 ;  /* 0x000000000008781c */ /* 0x000fe20003f4f070 */
[----:B------:R-:W-:Y:S02]  /*3650*/  UIADD3 UR4, UPT, UPT, UR6, 0x1, URZ ;  /* 0x0000000106047890 */ /* 0x000fe4000fffe0ff */
[----:B------:R-:W-:Y:S02]  /*3660*/  ULEA UR12, UR6, UR21, 0x8 ;  /* 0x00000015060c7291 */ /* 0x000fe4000f8e40ff */
[----:B------:R-:W-:Y:S01]  /*3670*/  UISETP.NE.AND UP1, UPT, UR4, 0x3, UPT ;  /* 0x000000030400788c */ /* 0x000fe2000bf25270 */
[----:B------:R-:W-:Y:S01]  /*3680*/  PLOP3.LUT P0, PT, PT, PT, UP0, 0x80, 0x8 ;  /* 0x000000000008781c */ /* 0x000fe20003f0f008 */
[----:B------:R-:W-:Y:S02]  /*3690*/  UIADD3 UR10, UPT, UPT, UR12, 0x2, URZ ;  /* 0x000000020c0a7890 */ /* 0x000fe4000fffe0ff */
[----:B------:R-:W-:Y:S02]  /*36a0*/  USEL UR7, URZ, 0x1, UP1 ;  /* 0x00000001ff077887 */ /* 0x000fe40008800000 */
[----:B------:R-:W-:Y:S02]  /*36b0*/  USEL UR14, UR4, URZ, UP1 ;  /* 0x000000ff040e7287 */ /* 0x000fe40008800000 */
[----:B------:R-:W-:Y:S02]  /*36c0*/  UIADD3 UR15, UPT, UPT, UR15, -0x1, URZ ;  /* 0xffffffff0f0f7890 */ /* 0x000fe4000fffe0ff */
[----:B------:R-:W-:Y:S01]  /*36d0*/  @UP0 ULEA UR4, UR14, UR17, 0x3 ;  /* 0x000000110e040291 */ /* 0x000fe2000f8e18ff */
[----:B------:R-:W-:Y:S01]  /*36e0*/  LOP3.LUT R8, R8, UR7, RZ, 0x3c, !PT ;  /* 0x0000000708087c12 */ /* 0x000fe2000f8e3cff */
[----:B------:R-:W-:Y:S01]  /*36f0*/  UIADD3 UR7, UPT, UPT, UR5, 0x18, URZ ;  /* 0x0000001805077890 */ /* 0x000fe2000fffe0ff */
[----:B------:R-:W-:Y:S02]  /*3700*/  UMOV UR13, 0x80004020 ;  /* 0x80004020000d7882 */ /* 0x000fe40000000000 */
[----:B-1----:R-:W-:Y:S01]  /*3710*/  @P0 SHF.L.U32 R0, R8, 0x1f, RZ ;  /* 0x0000001f08000819 */ /* 0x002fe200000006ff */
[----:B------:R-:W-:Y:S01]  /*3720*/  UMOV UR5, 0x80004020 ;  /* 0x8000402000057882 */ /* 0x000fe20000000000 */
[----:B------:R-:W-:Y:S01]  /*3730*/  UMOV UR11, 0x80004020 ;  /* 0x80004020000b7882 */ /* 0x000fe20000000000 */
[----:B------:R-:W-:Y:S01]  /*3740*/  UMOV UR9, 0x80004020 ;  /* 0x8000402000097882 */ /* 0x000fe20000000000 */
[----:B------:R2:W3:Y:S01]  /*3750*/  @P0 SYNCS.PHASECHK.TRANS64.TRYWAIT P2, [UR4], R0 ;  /* 0x00000000ff0005a7 */ /* 0x0004e20008041104 */
[----:B------:R-:W-:Y:S03]  /*3760*/  ULEA UR4, UR6, UR20, 0x8 ;  /* 0x0000001406047291 */ /* 0x000fe6000f8e40ff */
[----:B------:R-:W-:Y:S01]  /*3770*/  UMOV UR6, UR14 ;  /* 0x0000000e00067c82 */ /* 0x000fe20008000000 */
[----:B------:R-:W-:Y:S05]  /*3780*/  UIADD3 UR8, UPT, UPT, UR4, 0x2, URZ ;  /* 0x0000000204087890 */ /* 0x000fea000fffe0ff */
[----:B------:R2:W-:Y:S01]  /*3790*/  UTCIMMA gdesc[UR4], gdesc[UR12], tmem[UR18], tmem[UR26], idesc[UR27], UP2 ;  /* 0x00ff1a0c040075ea */ /* 0x0005e20009000112 */
[----:B------:R-:W-:Y:S03]  /*37a0*/  UPLOP3.LUT UP2, UPT, UPT, UPT, UPT, 0x80, 0x8 ;  /* 0x000000000008789c */ /* 0x000fe60003f4f070 */
[----:B------:R2:W-:Y:S01]  /*37b0*/  UTCIMMA gdesc[UR8], gdesc[UR10], tmem[UR18], tmem[UR24], idesc[UR25], UPT ;  /* 0x00ff180a080075ea */ /* 0x0005e2000b800112 */
[----:B------:R2:W-:Y:S01]  /*37c0*/  UTCBAR.MULTICAST [UR7], URZ, UR19 ;  /* 0x000000ff070073e9 */ /* 0x0005e20008000813 */
[----:B------:R-:W-:Y:S06]  /*37d0*/  BRA.U UP3, `(.L_x_64) ;  /* 0xfffffffd03787547 */ /* 0x000fec000b83ffff */
.L_x_61:
[----:B--2---:R-:W-:Y:S01]  /*37e0*/  UIADD3 UR4, UPT, UPT, UR22, 0x1, URZ ;  /* 0x0000000116047890 */ /* 0x004fe2000fffe0ff */
[C---:B------:R-:W-:Y:S01]  /*37f0*/  ISETP.NE.AND P0, PT, R10.reuse, 0x2, PT ;  /* 0x000000020a00780c */ /* 0x040fe20003f05270 */
[----:B------:R-:W-:Y:S02]  /*3800*/  UIADD3 UR5, UPT, UPT, UR23, 0x70, URZ ;  /* 0x0000007017057890 */ /* 0x000fe4000fffe0ff */
[----:B------:R-:W-:Y:S01]  /*3810*/  UISETP.NE.AND UP0, UPT, UR4, 0x4, UPT ;  /* 0x000000040400788c */ /* 0x000fe2000bf05270 */
[----:B-1----:R-:W-:Y:S02]  /*3820*/  SEL R0, RZ, 0x1, P0 ;  /* 0x00000001ff007807 */ /* 0x002fe40000000000 */
[----:B------:R-:W-:Y:S01]  /*3830*/  SEL R10, R10, RZ, P0 ;  /* 0x000000ff0a0a7207 */ /* 0x000fe20000000000 */
[----:B------:R-:W-:Y:S01]  /*3840*/  USEL UR6, URZ, 0x1, UP0 ;  /* 0x00000001ff067887 */ /* 0x000fe20008000000 */
[----:B------:R-:W-:Y:S01]  /*3850*/  LOP3.LUT R9, R9, R0, RZ, 0x3c, !PT ;  /* 0x0000000009097212 */ /* 0x000fe200078e3cff */
[----:B------:R-:W-:Y:S01]  /*3860*/  USEL UR22, UR4, URZ, UP0 ;  /* 0x000000ff04167287 */ /* 0x000fe20008000000 */
[----:B------:R1:W-:Y:S03]  /*3870*/  UTCBAR [UR5], URZ ;  /* 0x000000ff050073e9 */ /* 0x0003e600080000ff */
[----:B------:R-:W-:Y:S01]  /*3880*/  LOP3.LUT R11, R11, UR6, RZ, 0x3c, !PT ;  /* 0x000000060b0b7c12 */ /* 0x000fe2000f8e3cff */
[----:B------:R-:W-:Y:S07]  /*3890*/  @P1 BRA `(.L_x_65) ;  /* 0xfffffff800b01947 */ /* 0x000fee000383ffff */
[----:B------:R-:W2:Y:S01]  /*38a0*/  S2UR UR8, SR_CgaCtaId ;  /* 0x00000000000879c3 */ /* 0x000ea20000008800 */
[----:B------:R-:W-:Y:S01]  /*38b0*/  ELECT P0, URZ, PT ;  /* 0x0000000000ff782f */ /* 0x000fe20003800000 */
[----:B------:R-:W-:Y:S01]  /*38c0*/  IMAD.MOV.U32 R0, RZ, RZ, 0x1 ;  /* 0x00000001ff007424 */ /* 0x000fe200078e00ff */
[----:B------:R-:W-:Y:S01]  /*38d0*/  UIADD3 UR17, UPT, UPT, UR17, 0x90, URZ ;  /* 0x0000009011117890 */ /* 0x000fe2000fffe0ff */
[----:B------:R-:W-:Y:S01]  /*38e0*/  SHF.L.U32 R2, R11, 0x1f, RZ ;  /* 0x0000001f0b027819 */ /* 0x000fe200000006ff */
[----:B------:R-:W-:-:S03]  /*38f0*/  UMOV UR4, 0x40 ;  /* 0x0000004000047882 */ /* 0x000fc60000000000 */
[----:B------:R-:W-:Y:S01]  /*3900*/  UVIRTCOUNT.DEALLOC.SMPOOL 0x80 ;  /* 0x000000800000784c */ /* 0x000fe20000000000 */
[----:B--2---:R-:W-:Y:S02]  /*3910*/  ULEA UR8, UR8, UR4, 0x18 ;  /* 0x0000000408087291 */ /* 0x004fe4000f8ec0ff */
[----:B------:R-:W-:-:S07]  /*3920*/  ULEA UR4, UR22, UR17, 0x3 ;  /* 0x0000001116047291 */ /* 0x000fce000f8e18ff */
[----:B------:R2:W-:Y:S02]  /*3930*/  @P0 STS.U8 [UR8+0x1c], R0 ;  /* 0x00001c00ff000988 */ /* 0x0005e40008000008 */
[----:B------:R-:W4:Y:S02]  /*3940*/  SYNCS.PHASECHK.TRANS64.TRYWAIT P0, [UR4], R2 ;  /* 0x00000002ff0075a7 */ /* 0x000f240008001104 */
[----:B--2-4-:R-:W-:Y:S05]  /*3950*/  @!P0 BRA `(.L_x_66) ;  /* 0x0000003000d48947 */ /* 0x014fea0003800000 */
.L_x_119:
[----:B------:R-:W-:-:S04]  /*3960*/  UIADD3 UR4, UPT, UPT, UR22, 0x1, URZ ;  /* 0x0000000116047890 */ /* 0x000fc8000fffe0ff */
[----:B------:R-:W-:-:S04]  /*3970*/  UISETP.NE.AND UP0, UPT, UR4, 0x4, UPT ;  /* 0x000000040400788c */ /* 0x000fc8000bf05270 */
[----:B------:R-:W-:Y:S02]  /*3980*/  USEL UR6, URZ, 0x1, UP0 ;  /* 0x00000001ff067887 */ /* 0x000fe40008000000 */
[----:B------:R-:W-:-:S04]  /*3990*/  USEL UR4, UR4, URZ, UP0 ;  /* 0x000000ff04047287 */ /* 0x000fc80008000000 */
[----:B-1----:R-:W-:Y:S01]  /*39a0*/  ULEA UR5, UR4, UR17, 0x3 ;  /* 0x0000001104057291 */ /* 0x002fe2000f8e18ff */
[----:B--2---:R-:W-:-:S04]  /*39b0*/  LOP3.LUT R2, R11, UR6, RZ, 0x3c, !PT ;  /* 0x000000060b027c12 */ /* 0x004fc8000f8e3cff */
[----:B------:R-:W-:-:S04]  /*39c0*/  SHF.L.U32 R3, R2, 0x1f, RZ ;  /* 0x0000001f02037819 */ /* 0x000fc800000006ff */
[----:B------:R-:W1:Y:S02]  /*39d0*/  SYNCS.PHASECHK.TRANS64.TRYWAIT P0, [UR5], R3 ;  /* 0x00000003ff0075a7 */ /* 0x000e640008001105 */
[----:B-1----:R-:W-:Y:S05]  /*39e0*/  @!P0 BRA `(.L_x_67) ;  /* 0x0000003000c88947 */ /* 0x002fea0003800000 */
.L_x_121:
        /* <DEDUP_REMOVED lines=9> */
.L_x_123:
[----:B------:R-:W-:-:S04]  /*3a80*/  UIADD3 UR4, UPT, UPT, UR4, 0x1, URZ ;  /* 0x0000000104047890 */ /* 0x000fc8000fffe0ff */
[----:B------:R-:W-:-:S04]  /*3a90*/  UISETP.NE.AND UP0, UPT, UR4, 0x4, UPT ;  /* 0x000000040400788c */ /* 0x000fc8000bf05270 */
[----:B------:R-:W-:Y:S02]  /*3aa0*/  USEL UR5, URZ, 0x1, UP0 ;  /* 0x00000001ff057887 */ /* 0x000fe40008000000 */
[----:B------:R-:W-:-:S04]  /*3ab0*/  USEL UR4, UR4, URZ, UP0 ;  /* 0x000000ff04047287 */ /* 0x000fc80008000000 */
[----:B------:R-:W-:Y:S01]  /*3ac0*/  ULEA UR4, UR4, UR17, 0x3 ;  /* 0x0000001104047291 */ /* 0x000fe2000f8e18ff */
[----:B------:R-:W-:-:S04]  /*3ad0*/  LOP3.LUT R2, R2, UR5, RZ, 0x3c, !PT ;  /* 0x0000000502027c12 */ /* 0x000fc8000f8e3cff */
[----:B------:R-:W-:-:S04]  /*3ae0*/  SHF.L.U32 R2, R2, 0x1f, RZ ;  /* 0x0000001f02027819 */ /* 0x000fc800000006ff */
[----:B------:R-:W2:Y:S02]  /*3af0*/  SYNCS.PHASECHK.TRANS64.TRYWAIT P0, [UR4], R2 ;  /* 0x00000002ff0075a7 */ /* 0x000ea40008001104 */
[----:B--2---:R-:W-:Y:S05]  /*3b00*/  @!P0 BRA `(.L_x_69) ;  /* 0x0000003000b08947 */ /* 0x004fea0003800000 */
.L_x_125:
[----:B------:R-:W-:Y:S01]  /*3b10*/  NOP ;  /* 0x0000000000007918 */ /* 0x000fe20000000000 */
[----:B-1----:R-:W1:Y:S01]  /*3b20*/  LDS R0, [UR8+0x14] ;  /* 0x00001408ff007984 */ /* 0x002e620008000800 */
[----:B------:R-:W-:Y:S01]  /*3b30*/  ULOP3.LUT UR4, UR30, 0xffff, URZ, 0xc0, !UPT ;  /* 0x0000ffff1e047892 */ /* 0x000fe2000f8ec0ff */
[----:B------:R-:W-:Y:S01]  /*3b40*/  UMOV UR5, 0xffff ;  /* 0x0000ffff00057882 */ /* 0x000fe20000000000 */
[----:B------:R-:W-:Y:S02]  /*3b50*/  UMOV UR6, 0x1 ;  /* 0x0000000100067882 */ /* 0x000fe40000000000 */
[----:B------:R-:W-:-:S04]  /*3b60*/  USHF.R.U32.HI UR4, URZ, 0x5, UR4 ;  /* 0x00000005ff047899 */ /* 0x000fc80008011604 */
[----:B------:R-:W-:Y:S02]  /*3b70*/  USHF.L.U32 UR5, UR5, UR4, URZ ;  /* 0x0000000405057299 */ /* 0x000fe400080006ff */
[----:B------:R-:W-:-:S04]  /*3b80*/  USHF.L.U32 UR4, UR6, UR4, URZ ;  /* 0x0000000406047299 */ /* 0x000fc800080006ff */
[----:B-1----:R-:W-:-:S04]  /*3b90*/  LOP3.LUT R0, R0, UR5, RZ, 0xc0, !PT ;  /* 0x0000000500007c12 */ /* 0x002fc8000f8ec0ff */
[----:B------:R-:W-:-:S13]  /*3ba0*/  ISETP.NE.AND P0, PT, R0, UR5, PT ;  /* 0x0000000500007c0c */ /* 0x000fda000bf05270 */
[----:B------:R-:W-:Y:S05]  /*3bb0*/  @P0 BRA `(.L_x_70) ;  /* 0x0000000000580947 */ /* 0x000fea0003800000 */
[----:B------:R-:W1:Y:S02]  /*3bc0*/  LDS R0, [UR8+0x18] ;  /* 0x00001808ff007984 */ /* 0x000e640008000800 */
[----:B-1----:R-:W-:-:S04]  /*3bd0*/  LOP3.LUT R0, R0, UR4, RZ, 0xc0, !PT ;  /* 0x0000000400007c12 */ /* 0x002fc8000f8ec0ff */
[----:B------:R-:W-:-:S13]  /*3be0*/  ISETP.NE.AND P0, PT, R0, UR4, PT ;  /* 0x0000000400007c0c */ /* 0x000fda000bf05270 */
[----:B------:R-:W-:Y:S05]  /*3bf0*/  @P0 BRA `(.L_x_71) ;  /* 0x00000000003c0947 */ /* 0x000fea0003800000 */
[----:B------:R-:W1:Y:S01]  /*3c00*/  S2R R2, SR_LANEID ;  /* 0x0000000000027919 */ /* 0x000e620000000000 */
[----:B------:R-:W-:-:S06]  /*3c10*/  ULOP3.LUT UR5, URZ, UR5, URZ, 0x33, !UPT ;  /* 0x00000005ff057292 */ /* 0x000fcc000f8e33ff */
[----:B------:R-:W-:-:S04]  /*3c20*/  IMAD.U32 R0, RZ, RZ, UR5 ;  /* 0x00000005ff007e24 */ /* 0x000fc8000f8e00ff */
[----:B------:R2:W4:Y:S02]  /*3c30*/  REDUX UR7, R0 ;  /* 0x00000000000773c4 */ /* 0x0005240000000000 */
[----:B------:R1:W-:Y:S01]  /*3c40*/  UTCATOMSWS.AND URZ, UR5 ;  /* 0x0000000500ff79e3 */ /* 0x0003e20008000000 */
[----:B--2---:R-:W-:Y:S01]  /*3c50*/  LOP3.LUT R0, RZ, UR4, RZ, 0x33, !PT ;  /* 0x00000004ff007c12 */ /* 0x004fe2000f8e33ff */
[----:B------:R-:W-:Y:S02]  /*3c60*/  VOTEU.ANY UR4, UPT, PT ;  /* 0x0000000000047886 */ /* 0x000fe400038e0100 */
[----:B------:R-:W-:Y:S02]  /*3c70*/  UFLO.U32 UR4, UR4 ;  /* 0x00000004000472bd */ /* 0x000fe400080e0000 */
[----:B------:R-:W2:Y:S04]  /*3c80*/  REDUX UR6, R0 ;  /* 0x00000000000673c4 */ /* 0x000ea80000000000 */
[----:B-1----:R-:W-:-:S02]  /*3c90*/  ISETP.EQ.U32.AND P0, PT, R2, UR4, PT ;  /* 0x0000000402007c0c */ /* 0x002fc4000bf02070 */
[----:B----4-:R-:W-:-:S11]  /*3ca0*/  MOV R2, UR7 ;  /* 0x0000000700027c02 */ /* 0x010fd60008000f00 */
[----:B------:R1:W-:Y:S01]  /*3cb0*/  @P0 ATOMS.AND RZ, [UR8+0x14], R2 ;  /* 0x00001402ffff098c */ /* 0x0003e2000a800008 */
[----:B--2---:R-:W-:-:S05]  /*3cc0*/  IMAD.U32 R0, RZ, RZ, UR6 ;  /* 0x00000006ff007e24 */ /* 0x004fca000f8e00ff */
[----:B------:R1:W-:Y:S01]  /*3cd0*/  @P0 ATOMS.AND RZ, [UR8+0x18], R0 ;  /* 0x00001800ffff098c */ /* 0x0003e2000a800008 */
[----:B------:R-:W-:Y:S05]  /*3ce0*/  BRA `(.L_x_72) ;  /* 0x0000000000147947 */ /* 0x000fea0003800000 */
.L_x_71:
[----:B------:R-:W-:Y:S02]  /*3cf0*/  MOV R2, 0x3d10 ;  /* 0x00003d1000027802 */ /* 0x000fe40000000f00 */
[----:B---3-5:R-:W-:Y:S05]  /*3d00*/  CALL.REL.NOINC `($__internal_0_$__cuda_sm10x_tcgen05_guardrail_trap_col_being_dealloced_not_returned_by_alloc) ;  /* 0x0000003000cc7944 */ /* 0x028fea0003c00000 */
[----:B------:R-:W-:Y:S05]  /*3d10*/  BRA `(.L_x_72) ;  /* 0x0000000000087947 */ /* 0x000fea0003800000 */
.L_x_70:
[----:B------:R-:W-:Y:S02]  /*3d20*/  MOV R2, 0x3d40 ;  /* 0x00003d4000027802 */ /* 0x000fe40000000f00 */
[----:B---3-5:R-:W-:Y:S05]  /*3d30*/  CALL.REL.NOINC `($__internal_2_$__cuda_sm10x_tcgen05_guardrail_trap_unallocated_columns_being_dealloced) ;  /* 0x0000003000d87944 */ /* 0x028fea0003c00000 */
.L_x_72:
[----:B------:R-:W-:Y:S01]  /*3d40*/  NOP ;  /* 0x0000000000007918 */ /* 0x000fe20000000000 */
[----:B------:R-:W-:Y:S05]  /*3d50*/  EXIT ;  /* 0x000000000000794d */ /* 0x000fea0003800000 */
.L_x_54:
[----:B------:R-:W-:-:S09]  /*3d60*/  UISETP.NE.OR UP0, UPT, UR22, 0x3, !UP3 ;  /* 0x000000031600788c */ /* 0x000fd2000df05670 */
[----:B------:R-:W-:Y:S05]  /*3d70*/  BRA.U UP0, `(.L_x_73) ;  /* 0x0000000d00087547 */ /* 0x000fea000b800000 */
[----:B------:R-:W2:Y:S01]  /*3d80*/  LDCU UR26, c[0x0][0x370] ;  /* 0x00006e00ff1a77ac */ /* 0x000ea20008000800 */
[----:B------:R-:W3:Y:S01]  /*3d90*/  LDC.64 R16, c[0x0][0x348] ;  /* 0x0000d200ff107b82 */ /* 0x000ee20000000a00 */
[----:B------:R-:W-:Y:S02]  /*3da0*/  HFMA2 R13, -RZ, RZ, 0, 0 ;  /* 0x00000000ff0d7431 */ /* 0x000fe400000001ff */
[----:B------:R-:W-:Y:S01]  /*3db0*/  IMAD.MOV.U32 R15, RZ, RZ, 0x1 ;  /* 0x00000001ff0f7424 */ /* 0x000fe200078e00ff */
[----:B------:R-:W2:Y:S01]  /*3dc0*/  LDCU.128 UR28, c[0x0][0xb10] ;  /* 0x00016200ff1c77ac */ /* 0x000ea20008000c00 */
[----:B------:R-:W-:Y:S01]  /*3dd0*/  IMAD.MOV.U32 R14, RZ, RZ, RZ ;  /* 0x000000ffff0e7224 */ /* 0x000fe200078e00ff */
[----:B------:R-:W-:Y:S01]  /*3de0*/  MOV R12, 0x1000 ;  /* 0x00001000000c7802 */ /* 0x000fe20000000f00 */
[----:B------:R-:W4:Y:S01]  /*3df0*/  LDCU UR25, c[0x0][0x374] ;  /* 0x00006e80ff1977ac */ /* 0x000f220008000800 */
[----:B------:R-:W1:Y:S01]  /*3e00*/  LDC.64 R2, c[0x0][0x888] ;  /* 0x00022200ff027b82 */ /* 0x000e620000000a00 */
[----:B------:R-:W4:Y:S01]  /*3e10*/  LDCU UR16, c[0x0][0xb0c] ;  /* 0x00016180ff1077ac */ /* 0x000f220008000800 */
[----:B------:R-:W3:Y:S06]  /*3e20*/  LDCU UR35, c[0x0][0xb20] ;  /* 0x00016400ff2377ac */ /* 0x000eec0008000800 */
[----:B------:R-:W1:Y:S01]  /*3e30*/  LDC.64 R4, c[0x0][0x890] ;  /* 0x00022400ff047b82 */ /* 0x000e620000000a00 */
[----:B------:R-:W3:Y:S01]  /*3e40*/  LDCU UR4, c[0x0][0xb30] ;  /* 0x00016600ff0477ac */ /* 0x000ee20008000800 */
[----:B------:R-:W-:Y:S01]  /*3e50*/  UMOV UR17, 0x400 ;  /* 0x0000040000117882 */ /* 0x000fe20000000000 */
[----:B--2---:R-:W-:-:S02]  /*3e60*/  UIMAD.WIDE.U32 UR32, UR26, UR28, URZ ;  /* 0x0000001c1a2072a5 */ /* 0x004fc4000f8e00ff */
[----:B----4-:R-:W-:Y:S02]  /*3e70*/  UIMAD.WIDE.U32 UR6, UR25, UR31, URZ ;  /* 0x0000001f190672a5 */ /* 0x010fe4000f8e00ff */
[----:B------:R-:W-:Y:S02]  /*3e80*/  ULEA UR17, UR48, UR17, 0x18 ;  /* 0x0000001130117291 */ /* 0x000fe4000f8ec0ff */
[----:B------:R-:W-:Y:S02]  /*3e90*/  UPLOP3.LUT UP3, UPT, UPT, UPT, UPT, 0x40, 0x4 ;  /* 0x000000000004789c */ /* 0x000fe40003f6e870 */
[----:B------:R-:W-:Y:S01]  /*3ea0*/  UIADD3 UR5, UPT, UPT, UR17, 0x30, URZ ;  /* 0x0000003011057890 */ /* 0x000fe2000fffe0ff */
[----:B------:R-:W-:Y:S01]  /*3eb0*/  UMOV UR32, UR33 ;  /* 0x0000002100207c82 */ /* 0x000fe20008000000 */
[----:B------:R-:W-:Y:S01]  /*3ec0*/  UMOV UR27, UR7 ;  /* 0x00000007001b7c82 */ /* 0x000fe20008000000 */
[----:B------:R-:W-:Y:S02]  /*3ed0*/  UISETP.GE.AND UP0, UPT, UR40, 0x1, UPT ;  /* 0x000000012800788c */ /* 0x000fe4000bf06270 */
[----:B------:R-:W-:Y:S01]  /*3ee0*/  UISETP.NE.AND UP4, UPT, UR40, 0x1, UPT ;  /* 0x000000012800788c */ /* 0x000fe2000bf85270 */
[----:B------:R-:W2:Y:S01]  /*3ef0*/  LDCU.64 UR14, c[0x0][0xb28] ;  /* 0x00016500ff0e77ac */ /* 0x000ea20008000a00 */
[----:B------:R-:W-:-:S02]  /*3f00*/  UISETP.NE.AND UP6, UPT, UR16, 0x1, UPT ;  /* 0x000000011000788c */ /* 0x000fc4000bfc5270 */
[----:B------:R-:W-:Y:S02]  /*3f10*/  UISETP.NE.AND UP5, UPT, UR30, 0x1, UPT ;  /* 0x000000011e00788c */ /* 0x000fe4000bfa5270 */
[----:B------:R-:W-:Y:S02]  /*3f20*/  UPRMT UR48, UR48, 0x654, UR5 ;  /* 0x0000065430307896 */ /* 0x000fe40008000005 */
[----:B------:R-:W-:Y:S02]  /*3f30*/  USHF.R.U32.HI UR32, URZ, UR29, UR32 ;  /* 0x0000001dff207299 */ /* 0x000fe40008011620 */
[----:B---3--:R-:W-:Y:S02]  /*3f40*/  USHF.R.U32.HI UR27, URZ, UR35, UR27 ;  /* 0x00000023ff1b7299 */ /* 0x008fe4000801161b */
[----:B------:R-:W-:-:S11]  /*3f50*/  UISETP.NE.AND UP2, UPT, UR4, 0x1, UPT ;  /* 0x000000010400788c */ /* 0x000fd6000bf45270 */
.L_x_81:
[C---:B------:R-:W-:Y:S02]  /*3f60*/  LEA R7, R14.reuse, UR17, 0x3 ;  /* 0x000000110e077c11 */ /* 0x040fe4000f8e18ff */
[----:B------:R-:W-:Y:S02]  /*3f70*/  SHF.L.U32 R0, R13, 0x1f, RZ ;  /* 0x0000001f0d007819 */ /* 0x000fe400000006ff */
[----:B------:R-:W-:Y:S02]  /*3f80*/  LEA R8, R14, UR17, 0x4 ;  /* 0x000000110e087c11 */ /* 0x000fe4000f8e20ff */
[----:B---3--:R-:W3:Y:S02]  /*3f90*/  SYNCS.PHASECHK.TRANS64.TRYWAIT P0, [R7+URZ+0x50], R0 ;  /* 0x00005000070075a7 */ /* 0x008ee400080011ff */
[----:B---3--:R-:W-:Y:S05]  /*3fa0*/  @!P0 BRA `(.L_x_74) ;  /* 0x0000002c00a08947 */ /* 0x008fea0003800000 */
.L_x_126:
[----:B------:R-:W4:Y:S01]  /*3fb0*/  LDS.128 R8, [R8+0xe0] ;  /* 0x0000e00008087984 */ /* 0x000f220000000c00 */
[----:B------:R-:W-:Y:S01]  /*3fc0*/  UISETP.GE.AND UP0, UPT, UR40, 0x1, UPT ;  /* 0x000000012800788c */ /* 0x000fe2000bf06270 */
[----:B------:R-:W-:Y:S01]  /*3fd0*/  @!PT LDS RZ, [RZ] ;  /* 0x00000000fffff984 */ /* 0x000fe20000000800 */
[----:B------:R-:W-:Y:S01]  /*3fe0*/  @!PT LDS RZ, [RZ] ;  /* 0x00000000fffff984 */ /* 0x000fe20000000800 */
[----:B------:R-:W-:Y:S01]  /*3ff0*/  @!PT LDS RZ, [RZ] ;  /* 0x00000000fffff984 */ /* 0x000fe20000000800 */
[----:B------:R-:W-:Y:S01]  /*4000*/  @!PT LDS RZ, [RZ] ;  /* 0x00000000fffff984 */ /* 0x000fe20000000800 */
[----:B------:R1:W-:Y:S06]  /*4010*/  MEMBAR.ALL.CTA ;  /* 0x0000000000007992 */ /* 0x0003ec0000008000 */
[----:B-1----:R-:W1:Y:S01]  /*4020*/  FENCE.VIEW.ASYNC.S ;  /* 0x00000000000073c6 */ /* 0x002e620000000000 */
[----:B----4-:R-:W-:Y:S11]  /*4030*/  LOP3.LUT P0, RZ, R10, 0x1, RZ, 0xc0, !PT ;  /* 0x000000010aff7812 */ /* 0x010ff6000780c0ff */
[----:B------:R-:W-:Y:S02]  /*4040*/  @!UPT UIADD3 URZ, UPT, UPT, URZ, URZ, URZ ;  /* 0x000000fffffff290 */ /* 0x000fe4000fffe0ff */
[----:B-1----:R-:W-:Y:S01]  /*4050*/  VOTEU.ANY UP1, P0 ;  /* 0x0000000000ff7886 */ /* 0x002fe20000020100 */
[----:B------:R-:W-:Y:S11]  /*4060*/  PLOP3.LUT P0, PT, PT, PT, UP1, 0x80, 0x8 ;  /* 0x000000000008781c */ /* 0x000ff60003f0f018 */
[----:B------:R-:W-:Y:S02]  /*4070*/  @!UPT UIADD3 URZ, UPT, UPT, URZ, URZ, URZ ;  /* 0x000000fffffff290 */ /* 0x000fe4000fffe0ff */
[----:B---3--:R-:W-:Y:S02]  /*4080*/  @P0 SHF.R.U32.HI R0, RZ, 0x10, R9 ;  /* 0x00000010ff000819 */ /* 0x008fe40000011609 */
[----:B------:R-:W-:Y:S02]  /*4090*/  @P0 MOV R6, R8 ;  /* 0x0000000800060202 */ /* 0x000fe40000000f00 */
[----:B------:R-:W-:Y:S01]  /*40a0*/  @P0 R2UR UR4, R0 ;  /* 0x00000000000402ca */ /* 0x000fe200000e0000 */
[----:B------:R-:W-:Y:S01]  /*40b0*/  VIADD R0, R7, 0x60 ;  /* 0x0000006007007836 */ /* 0x000fe20000000000 */
[----:B------:R-:W-:Y:S02]  /*40c0*/  @P0 LOP3.LUT R8, R9, 0xffff, RZ, 0xc0, !PT ;  /* 0x0000ffff09080812 */ /* 0x000fe400078ec0ff */
[----:B------:R-:W-:Y:S02]  /*40d0*/  @P0 R2UR UR6, R6 ;  /* 0x00000000060602ca */ /* 0x000fe400000e0000 */
[----:B------:R-:W-:Y:S02]  /*40e0*/  PRMT R0, RZ, 0x654, R0 ;  /* 0x00000654ff007816 */ /* 0x000fe40000000000 */
[----:B------:R-:W-:Y:S02]  /*40f0*/  @P0 R2UR UR5, R8 ;  /* 0x00000000080502ca */ /* 0x000fe400000e0000 */
[----:B------:R1:W-:Y:S03]  /*4100*/  SYNCS.ARRIVE.TRANS64.RED.A1T0 RZ, [R0+URZ], RZ ;  /* 0x000000ff00ff79a7 */ /* 0x0003e600081004ff */
[----:B------:R-:W-:Y:S04]  /*4110*/  @UP1 UMOV UR24, UR4 ;  /* 0x0000000400181c82 */ /* 0x000fe80008000000 */
[----:B------:R-:W-:Y:S04]  /*4120*/  @UP1 UMOV UR13, UR6 ;  /* 0x00000006000d1c82 */ /* 0x000fe80008000000 */
[----:B------:R-:W-:Y:S01]  /*4130*/  @UP1 UMOV UR7, UR5 ;  /* 0x0000000500071c82 */ /* 0x000fe20008000000 */
[----:B------:R-:W-:Y:S05]  /*4140*/  BRA.U !UP0, `(.L_x_75) ;  /* 0x0000000108a47547 */ /* 0x000fea000b800000 */
[----:B------:R-:W-:Y:S02]  /*4150*/  UIMAD.WIDE.U32 UR10, UR7, UR31, URZ ;  /* 0x0000001f070a72a5 */ /* 0x000fe4000f8e00ff */
[----:B------:R-:W-:Y:S02]  /*4160*/  UIMAD.WIDE.U32 UR18, UR13, UR28, URZ ;  /* 0x0000001c0d1272a5 */ /* 0x000fe4000f8e00ff */
[----:B------:R-:W-:Y:S02]  /*4170*/  USEL UR4, UR25, UR27, !UP5 ;  /* 0x0000001b19047287 */ /* 0x000fe4000e800000 */
[----:B------:R-:W-:Y:S02]  /*4180*/  USEL UR8, UR26, UR32, !UP6 ;  /* 0x000000201a087287 */ /* 0x000fe4000f000000 */
[----:B--2---:R-:W-:Y:S02]  /*4190*/  UIMAD.WIDE.U32 UR20, UR4, UR14, URZ ;  /* 0x0000000e041472a5 */ /* 0x004fe4000f8e00ff */
[----:B------:R-:W-:Y:S01]  /*41a0*/  UIMAD.WIDE.U32 UR22, UR8, UR14, URZ ;  /* 0x0000000e081672a5 */ /* 0x000fe2000f8e00ff */
[----:B------:R-:W-:Y:S02]  /*41b0*/  UMOV UR5, UR11 ;  /* 0x0000000b00057c82 */ /* 0x000fe40008000000 */
[----:B------:R-:W-:Y:S03]  /*41c0*/  USHF.R.U32.HI UR6, URZ, UR35, UR5 ;  /* 0x00000023ff067299 */ /* 0x000fe60008011605 */
[----:B------:R-:W-:Y:S01]  /*41d0*/  UMOV UR5, UR19 ;  /* 0x0000001300057c82 */ /* 0x000fe20008000000 */
[----:B------:R-:W-:Y:S02]  /*41e0*/  USEL UR6, UR7, UR6, !UP5 ;  /* 0x0000000607067287 */ /* 0x000fe4000e800000 */
[----:B------:R-:W-:Y:S02]  /*41f0*/  USHF.R.U32.HI UR9, URZ, UR29, UR5 ;  /* 0x0000001dff097299 */ /* 0x000fe40008011605 */
[----:B------:R-:W-:Y:S01]  /*4200*/  UIMAD.WIDE.U32 UR10, UR6, UR14, URZ ;  /* 0x0000000e060a72a5 */ /* 0x000fe2000f8e00ff */
[----:B------:R-:W-:Y:S02]  /*4210*/  UMOV UR5, UR21 ;  /* 0x0000001500057c82 */ /* 0x000fe40008000000 */
[----:B------:R-:W-:Y:S03]  /*4220*/  @UP4 USHF.R.U32.HI UR4, URZ, UR15, UR5 ;  /* 0x0000000fff044299 */ /* 0x000fe60008011605 */
[----:B------:R-:W-:Y:S01]  /*4230*/  UMOV UR5, UR23 ;  /* 0x0000001700057c82 */ /* 0x000fe20008000000 */
[----:B------:R-:W-:Y:S02]  /*4240*/  UIMAD UR4, UR40, UR4, URZ ;  /* 0x00000004280472a4 */ /* 0x000fe4000f8e02ff */
[----:B------:R-:W-:Y:S02]  /*4250*/  @UP4 USHF.R.U32.HI UR8, URZ, UR15, UR5 ;  /* 0x0000000fff084299 */ /* 0x000fe40008011605 */
[----:B------:R-:W-:Y:S02]  /*4260*/  USEL UR5, UR13, UR9, !UP6 ;  /* 0x000000090d057287 */ /* 0x000fe4000f000000 */
[----:B------:R-:W-:Y:S02]  /*4270*/  UIMAD UR9, UR40, UR8, URZ ;  /* 0x00000008280972a4 */ /* 0x000fe4000f8e02ff */
[----:B------:R-:W-:Y:S03]  /*4280*/  UISETP.GE.AND UP0, UPT, UR6, UR4, UPT ;  /* 0x000000040600728c */ /* 0x000fe6000bf06270 */
[----:B------:R-:W-:Y:S01]  /*4290*/  UMOV UR4, UR11 ;  /* 0x0000000b00047c82 */ /* 0x000fe20008000000 */
[----:B------:R-:W-:Y:S02]  /*42a0*/  UISETP.GE.OR UP0, UPT, UR5, UR9, UP0 ;  /* 0x000000090500728c */ /* 0x000fe40008706670 */
[----:B------:R-:W-:Y:S02]  /*42b0*/  USHF.R.U32.HI UR4, URZ, UR15, UR4 ;  /* 0x0000000fff047299 */ /* 0x000fe40008011604 */
[----:B------:R-:W-:Y:S02]  /*42c0*/  UIMAD.WIDE.U32 UR10, UR5, UR14, URZ ;  /* 0x0000000e050a72a5 */ /* 0x000fe4000f8e00ff */
[----:B------:R-:W-:Y:S04]  /*42d0*/  USEL UR12, UR6, UR4, !UP4 ;  /* 0x00000004060c7287 */ /* 0x000fe8000e000000 */
[----:B------:R-:W-:Y:S01]  /*42e0*/  UIADD3 UR9, UPT, UPT, -UR12, URZ, URZ ;  /* 0x000000ff0c097290 */ /* 0x000fe2000fffe1ff */
[----:B------:R-:W-:Y:S02]  /*42f0*/  @!UP0 UMOV UR4, UR11 ;  /* 0x0000000b00048c82 */ /* 0x000fe40008000000 */
[----:B------:R-:W-:Y:S02]  /*4300*/  @!UP0 USHF.R.U32.HI UR4, URZ, UR15, UR4 ;  /* 0x0000000fff048299 */ /* 0x000fe40008011604 */
[----:B------:R-:W-:Y:S02]  /*4310*/  UIMAD UR9, UR40, UR9, UR6 ;  /* 0x00000009280972a4 */ /* 0x000fe4000f8e0206 */
[----:B------:R-:W-:Y:S04]  /*4320*/  @!UP0 USEL UR4, UR5, UR4, !UP4 ;  /* 0x0000000405048287 */ /* 0x000fe8000e000000 */
[----:B------:R-:W-:Y:S02]  /*4330*/  @!UP0 UIMAD UR9, UR8, UR9, UR4 ;  /* 0x00000009080982a4 */ /* 0x000fe4000f8e0204 */
[----:B------:R-:W-:Y:S02]  /*4340*/  @!UP0 UIADD3 UR10, UPT, UPT, UR12, -UR4, URZ ;  /* 0x800000040c0a8290 */ /* 0x000fe4000fffe0ff */
[----:B------:R-:W-:Y:S02]  /*4350*/  UIADD3 UR4, UPT, UPT, -UR5, URZ, URZ ;  /* 0x000000ff05047290 */ /* 0x000fe4000fffe1ff */
[----:B------:R-:W-:Y:S02]  /*4360*/  UIADD3 UR8, UPT, UPT, -UR6, URZ, URZ ;  /* 0x000000ff06087290 */ /* 0x000fe4000fffe1ff */
[----:B------:R-:W-:Y:S02]  /*4370*/  @!UP0 UIMAD UR6, UR10, UR40, UR5 ;  /* 0x000000280a0682a4 */ /* 0x000fe4000f8e0205 */
[----:B------:R-:W-:Y:S02]  /*4380*/  UIMAD UR13, UR16, UR4, UR13 ;  /* 0x00000004100d72a4 */ /* 0x000fe4000f8e020d */
[----:B------:R-:W-:Y:S01]  /*4390*/  UIMAD UR7, UR30, UR8, UR7 ;  /* 0x000000081e0772a4 */ /* 0x000fe2000f8e0207 */
[----:B------:R-:W-:Y:S02]  /*43a0*/  @!UP0 UMOV UR5, UR9 ;  /* 0x0000000900058c82 */ /* 0x000fe40008000000 */
[----:B------:R-:W-:Y:S02]  /*43b0*/  UIMAD UR13, UR5, UR16, UR13 ;  /* 0x00000010050d72a4 */ /* 0x000fe4000f8e020d */
[----:B------:R-:W-:Y:S11]  /*43c0*/  UIMAD UR7, UR6, UR30, UR7 ;  /* 0x0000001e060772a4 */ /* 0x000ff6000f8e0207 */
[----:B------:R-:W-:Y:S01]  /*43d0*/  @!UPT UIADD3 URZ, UPT, UPT, URZ, URZ, URZ ;  /* 0x000000fffffff290 */ /* 0x000fe2000fffe0ff */
.L_x_75:
[----:B------:R-:W3:Y:S01]  /*43e0*/  @!UP2 LDCU.128 UR20, c[0x0][0xb10] ;  /* 0x00016200ff14a7ac */ /* 0x000ee20008000c00 */
[C---:B------:R-:W-:Y:S02]  /*43f0*/  ISETP.NE.U32.AND P1, PT, R4.reuse, RZ, PT ;  /* 0x000000ff0400720c */ /* 0x040fe40003f25070 */
[----:B------:R-:W-:Y:S02]  /*4400*/  ISETP.NE.U32.AND P0, PT, R4, RZ, PT ;  /* 0x000000ff0400720c */ /* 0x000fe40003f05070 */
[C---:B------:R-:W-:Y:S02]  /*4410*/  ISETP.NE.AND.EX P1, PT, R5.reuse, RZ, PT, P1 ;  /* 0x000000ff0500720c */ /* 0x040fe40003f25310 */
[----:B------:R-:W-:Y:S01]  /*4420*/  ISETP.NE.AND.EX P0, PT, R5, RZ, PT, P0 ;  /* 0x000000ff0500720c */ /* 0x000fe20003f05300 */
[----:B------:R-:W4:Y:S01]  /*4430*/  @!UP2 LDCU UR5, c[0x0][0xb0c] ;  /* 0x00016180ff05a7ac */ /* 0x000f220008000800 */
[----:B------:R-:W-:Y:S01]  /*4440*/  SHF.L.U32 R6, R15, 0x1f, RZ ;  /* 0x0000001f0f067819 */ /* 0x000fe200000006ff */
[----:B---3--:R-:W-:Y:S07]  /*4450*/  UIMAD.WIDE.U32 UR8, UR13, UR20, URZ ;  /* 0x000000140d0872a5 */ /* 0x008fee000f8e00ff */
[----:B------:R-:W-:Y:S01]  /*4460*/  @!UP2 UMOV UR4, UR9 ;  /* 0x000000090004ac82 */ /* 0x000fe20008000000 */
[----:B----4-:R-:W-:Y:S02]  /*4470*/  @!UP2 UISETP.NE.AND UP0, UPT, UR5, 0x1, UPT ;  /* 0x000000010500a88c */ /* 0x010fe4000bf05270 */
[----:B------:R-:W-:Y:S02]  /*4480*/  @!UP2 USHF.R.U32.HI UR4, URZ, UR21, UR4 ;  /* 0x00000015ff04a299 */ /* 0x000fe40008011604 */
[----:B------:R-:W-:Y:S02]  /*4490*/  UIMAD.WIDE.U32 UR8, UR7, UR23, URZ ;  /* 0x00000017070872a5 */ /* 0x000fe4000f8e00ff */
[----:B------:R-:W-:Y:S02]  /*44a0*/  @!UP2 USEL UR10, UR13, UR4, !UP0 ;  /* 0x000000040d0aa287 */ /* 0x000fe4000c000000 */
[----:B------:R-:W-:Y:S03]  /*44b0*/  @!UP2 UISETP.NE.AND UP0, UPT, UR22, 0x1, UPT ;  /* 0x000000011600a88c */ /* 0x000fe6000bf05270 */
[----:B------:R-:W-:Y:S02]  /*44c0*/  @!UP2 UMOV UR6, UR9 ;  /* 0x000000090006ac82 */ /* 0x000fe40008000000 */
[----:B------:R-:W3:Y:S02]  /*44d0*/  @!UP2 LDCU UR4, c[0x0][0xb20] ;  /* 0x00016400ff04a7ac */ /* 0x000ee40008000800 */
[----:B---3--:R-:W-:Y:S04]  /*44e0*/  @!UP2 USHF.R.U32.HI UR6, URZ, UR4, UR6 ;  /* 0x00000004ff06a299 */ /* 0x008fe80008011606 */
[----:B------:R-:W-:Y:S04]  /*44f0*/  @!UP2 USEL UR6, UR7, UR6, !UP0 ;  /* 0x000000060706a287 */ /* 0x000fe8000c000000 */
[----:B------:R-:W-:Y:S02]  /*4500*/  @!UP2 UIADD3 UR4, UPT, UPT, -UR10, UR6, URZ ;  /* 0x000000060a04a290 */ /* 0x000fe4000fffe1ff */
[----:B------:R-:W-:Y:S02]  /*4510*/  @!UP2 UIADD3 UR6, UPT, UPT, UR10, -UR6, URZ ;  /* 0x800000060a06a290 */ /* 0x000fe4000fffe0ff */
[----:B------:R-:W-:Y:S02]  /*4520*/  @!UP2 UIMAD UR13, UR4, UR5, UR13 ;  /* 0x00000005040da2a4 */ /* 0x000fe4000f8e020d */
[----:B------:R-:W-:Y:S01]  /*4530*/  @!UP2 UIMAD UR7, UR6, UR22, UR7 ;  /* 0x000000160607a2a4 */ /* 0x000fe2000f8e0207 */
[----:B------:R-:W-:Y:S11]  /*4540*/  BRA.U UP3, `(.L_x_76) ;  /* 0x0000000103107547 */ /* 0x000ff6000b800000 */
[----:B------:R-:W-:Y:S04]  /*4550*/  MOV R7, UR34 ;  /* 0x0000002200077c02 */ /* 0x000fe80008000f00 */
[----:B------:R-:W-:Y:S04]  /*4560*/  SHF.L.U32 R7, R7, 0x1f, RZ ;  /* 0x0000001f07077819 */ /* 0x000fe800000006ff */
[----:B------:R-:W3:Y:S02]  /*4570*/  SYNCS.PHASECHK.TRANS64.TRYWAIT P2, [UR17+0x48], R7 ;  /* 0x00004807ff0075a7 */ /* 0x000ee40008041111 */
[----:B---3--:R-:W-:Y:S05]  /*4580*/  @!P2 BRA `(.L_x_77) ;  /* 0x00000028003ca947 */ /* 0x008fea0003800000 */
.L_x_76:
[----:B------:R-:W-:Y:S05]  /*4590*/  @!P1 BRA `(.L_x_78) ;  /* 0x0000000000309947 */ /* 0x000fea0003800000 */
[----:B------:R-:W-:Y:S01]  /*45a0*/  ISETP.NE.U32.AND P1, PT, R2, RZ, PT ;  /* 0x000000ff0200720c */ /* 0x000fe20003f25070 */
[----:B------:R-:W3:Y:S01]  /*45b0*/  LDCU.64 UR4, c[0x0][0x358] ;  /* 0x00006b00ff0477ac */ /* 0x000ee20008000a00 */
[----:B------:R-:W-:Y:S02]  /*45c0*/  IMAD.MOV.U32 R80, RZ, RZ, 0x1 ;  /* 0x00000001ff507424 */ /* 0x000fe400078e00ff */
[----:B------:R-:W-:Y:S11]  /*45d0*/  ISETP.NE.AND.EX P1, PT, R3, RZ, PT, P1 ;  /* 0x000000ff0300720c */ /* 0x000ff60003f25310 */
[----:B------:R-:W-:Y:S02]  /*45e0*/  @!UPT UIADD3 URZ, UPT, UPT, URZ, URZ, URZ ;  /* 0x000000fffffff290 */ /* 0x000fe4000fffe0ff */
[----:B------:R-:W4:Y:S01]  /*45f0*/  @P1 LDC.64 R8, c[0x0][0x888] ;  /* 0x00022200ff081b82 */ /* 0x000f220000000a00 */
[----:B-1----:R-:W-:Y:S04]  /*4600*/  @P1 IMAD R0, R4, UR36, RZ ;  /* 0x0000002404001c24 */ /* 0x002fe8000f8e02ff */
[----:B----4-:R-:W-:Y:S04]  /*4610*/  @P1 IMAD.WIDE R8, R0, 0x4, R8 ;  /* 0x0000000400081825 */ /* 0x010fe800078e0208 */
[----:B------:R-:W-:Y:S01]  /*4620*/  HFMA2 R0, -RZ, RZ, 0, 5.9604644775390625e-08 ;  /* 0x00000001ff007431 */ /* 0x000fe200000001ff */
[----:B---3-5:R3:W5:Y:S04]  /*4630*/  @P1 LDG.E R39, desc[UR4][R8.64] ;  /* 0x0000000408271981 */ /* 0x028768000c1e1900 */
[----:B------:R-:W-:Y:S01]  /*4640*/  @!P1 PRMT R80, R0, 0x7610, R80 ;  /* 0x0000761000509816 */ /* 0x000fe20000000050 */
[----:B---3--:R-:W4:Y:S06]  /*4650*/  @!P1 LDC R39, c[0x0][0x880] ;  /* 0x00022000ff279b82 */ /* 0x008f2c0000000800 */
.L_x_78:
[----:B----45:R-:W-:Y:S01]  /*4660*/  @!P0 ISETP.EQ.AND P1, PT, R39, RZ, PT ;  /* 0x000000ff2700820c */ /* 0x030fe20003f22270 */
[----:B------:R-:W-:Y:S01]  /*4670*/  @!UPT UIADD3 URZ, UPT, UPT, URZ, URZ, URZ ;  /* 0x000000fffffff290 */ /* 0x000fe2000fffe0ff */
[----:B------:R-:W-:Y:S11]  /*4680*/  @!P0 BRA `(.L_x_79) ;  /* 0x0000000000188947 */ /* 0x000ff60003800000 */
[----:B------:R-:W-:Y:S02]  /*4690*/  LOP3.LUT P0, RZ, R80, 0xff, RZ, 0xc0, !PT ;  /* 0x000000ff50ff7812 */ /* 0x000fe4000780c0ff */
[----:B------:R-:W-:Y:S04]  /*46a0*/  ISETP.NE.U32.AND P1, PT, R2, RZ, PT ;  /* 0x000000ff0200720c */ /* 0x000fe80003f25070 */
[----:B------:R-:W-:Y:S04]  /*46b0*/  ISETP.NE.AND.EX P1, PT, R3, RZ, PT, P1 ;  /* 0x000000ff0300720c */ /* 0x000fe80003f25310 */
[----:B------:R-:W-:Y:S03]  /*46c0*/  PLOP3.LUT P1, PT, P1, PT, PT, 0x8, 0x80 ;  /* 0x000000000080781c */ /* 0x000fe60000f2e170 */
[----:B------:R-:W-:Y:S11]  /*46d0*/  @P0 ISETP.EQ.AND P1, PT, R39, RZ, PT ;  /* 0x000000ff2700020c */ /* 0x000ff60003f22270 */
[----:B------:R-:W-:Y:S02]  /*46e0*/  @!UPT UIADD3 URZ, UPT, UPT, URZ, URZ, URZ ;  /* 0x000000fffffff290 */ /* 0x000fe4000fffe0ff */
.L_x_79:
[----:B------:R-:W3:Y:S01]  /*46f0*/  SYNCS.PHASECHK.TRANS64.TRYWAIT P0, [UR17+0x38], R6 ;  /* 0x00003806ff0075a7 */ /* 0x000ee20008001111 */
[----:B------:R-:W-:Y:S02]  /*4700*/  ELECT P2, URZ, PT ;  /* 0x0000000000ff782f */ /* 0x000fe40003840000 */
[----:B------:R-:W-:Y:S01]  /*4710*/  IADD3 R14, PT, PT, R14, 0x1, RZ ;  /* 0x000000010e0e7810 */ /* 0x000fe20007ffe0ff */
[----:B---3--:R-:W-:Y:S10]  /*4720*/  @!P0 BRA `(.L_x_80) ;  /* 0x0000002400ec8947 */ /* 0x008ff40003800000 */
.L_x_129:
[----:B------:R-:W-:Y:S01]  /*4730*/  PLOP3.LUT P1, PT, P1, P2, PT, 0xf2, 0x2f ;  /* 0x00000000002f781c */ /* 0x000fe20000f25e72 */
[----:B------:R-:W-:Y:S01]  /*4740*/  UMOV UR18, 0x0 ;  /* 0x0000000000127882 */ /* 0x000fe20000000000 */
[----:B------:R-:W-:Y:S01]  /*4750*/  UMOV UR19, 0x10000000 ;  /* 0x1000000000137882 */ /* 0x000fe20000000000 */
[----:B------:R-:W-:Y:S01]  /*4760*/  UMOV UR12, UR36 ;  /* 0x00000024000c7c82 */ /* 0x000fe20008000000 */
[----:B------:R-:W-:Y:S01]  /*4770*/  LOP3.LUT R15, R15, 0x1, RZ, 0x3c, !PT ;  /* 0x000000010f0f7812 */ /* 0x000fe200078e3cff */
[----:B------:R-:W-:Y:S01]  /*4780*/  UPLOP3.LUT UP3, UPT, UPT, UPT, UPT, 0x80, 0x8 ;  /* 0x000000000008789c */ /* 0x000fe20003f6f070 */
[----:B------:R-:W-:Y:S07]  /*4790*/  UMOV UR36, UR24 ;  /* 0x0000001800247c82 */ /* 0x000fee0008000000 */
[----:B-1----:R-:W-:Y:S01]  /*47a0*/  @!P1 IADD3 R6, P0, PT, R16, 0x580, RZ ;  /* 0x0000058010069810 */ /* 0x002fe20007f1e0ff */
[----:B------:R-:W-:Y:S03]  /*47b0*/  VOTEU.ALL UP0, P1 ;  /* 0x0000000000ff7886 */ /* 0x000fe60000800000 */
[----:B------:R-:W-:Y:S01]  /*47c0*/  @!P1 R2UR UR5, R6 ;  /* 0x00000000060592ca */ /* 0x000fe200000e0000 */
[----:B------:R-:W-:Y:S01]  /*47d0*/  @!P1 IMAD.X R0, RZ, RZ, R17, P0 ;  /* 0x000000ffff009224 */ /* 0x000fe200000e0611 */
[----:B------:R-:W-:Y:S01]  /*47e0*/  @!UP0 USHF.L.U32 UR10, UR45, 0x6, URZ ;  /* 0x000000062d0a8899 */ /* 0x000fe200080006ff */
[----:B------:R-:W-:Y:S01]  /*47f0*/  ISETP.NE.AND P0, PT, R14, 0x2, PT ;  /* 0x000000020e00780c */ /* 0x000fe20003f05270 */
[----:B------:R-:W-:Y:S02]  /*4800*/  @!UP0 USHF.L.U32 UR11, UR46, 0x6, URZ ;  /* 0x000000062e0b8899 */ /* 0x000fe400080006ff */
[----:B------:R-:W-:Y:S01]  /*4810*/  @!P1 R2UR UR4, R0 ;  /* 0x00000000000492ca */ /* 0x000fe200000e0000 */
[----:B------:R-:W-:Y:S01]  /*4820*/  @!UP0 UIADD3 UR8, UPT, UPT, UR17, 0x200, URZ ;  /* 0x0000020011088890 */ /* 0x000fe2000fffe0ff */
[----:B------:R-:W-:Y:S01]  /*4830*/  SEL R0, RZ, 0x1, P0 ;  /* 0x00000001ff007807 */ /* 0x000fe20000000000 */
[----:B------:R-:W-:Y:S01]  /*4840*/  @!UP0 UIADD3 UR9, UPT, UPT, UR17, 0x30, URZ ;  /* 0x0000003011098890 */ /* 0x000fe2000fffe0ff */
[----:B------:R-:W-:Y:S01]  /*4850*/  SEL R14, R14, RZ, P0 ;  /* 0x000000ff0e0e7207 */ /* 0x000fe20000000000 */
[----:B------:R-:W-:Y:S01]  /*4860*/  VOTEU.ALL UP0, P1 ;  /* 0x0000000000ff7886 */ /* 0x000fe20000800000 */
[----:B------:R-:W-:Y:S01]  /*4870*/  LOP3.LUT R13, R13, R0, RZ, 0x3c, !PT ;  /* 0x000000000d0d7212 */ /* 0x000fe200078e3cff */
[----:B------:R-:W-:Y:S01]  /*4880*/  IMAD.U32 R6, RZ, RZ, UR5 ;  /* 0x00000005ff067e24 */ /* 0x000fe2000f8e00ff */
[----:B------:R-:W-:Y:S02]  /*4890*/  UIADD3 UR45, UPT, UPT, UR7, UR60, URZ ;  /* 0x0000003c072d7290 */ /* 0x000fe4000fffe0ff */
[----:B------:R-:W-:Y:S03]  /*48a0*/  UIADD3 UR46, UPT, UPT, UR13, UR57, URZ ;  /* 0x000000390d2e7290 */ /* 0x000fe6000fffe0ff */
[----:B------:R-:W-:Y:S01]  /*48b0*/  IMAD.U32 R7, RZ, RZ, UR4 ;  /* 0x00000004ff077e24 */ /* 0x000fe2000f8e00ff */
[----:B------:R-:W-:Y:S04]  /*48c0*/  @!P1 R2UR UR4, R6 ;  /* 0x00000000060492ca */ /* 0x000fe800000e0000 */
[----:B------:R-:W-:Y:S11]  /*48d0*/  @!P1 R2UR UR5, R7 ;  /* 0x00000000070592ca */ /* 0x000ff600000e0000 */
[----:B------:R-:W-:Y:S02]  /*48e0*/  @!UPT UIADD3 URZ, UPT, UPT, URZ, URZ, URZ ;  /* 0x000000fffffff290 */ /* 0x000fe4000fffe0ff */
[----:B------:R3:W-:Y:S01]  /*48f0*/  @!UP0 UTMALDG.3D [UR8], [UR4], desc[UR18] ;  /* 0x00001208040085b4 */ /* 0x0007e20008011000 */
[----:B------:R3:W-:Y:S01]  /*4900*/  @!P1 SYNCS.ARRIVE.TRANS64.RED.A0TR RZ, [UR17+0x30], R12 ;  /* 0x0000300cffff99a7 */ /* 0x0007e20008300411 */
[----:B------:R-:W-:Y:S01]  /*4910*/  SYNCS.ARRIVE.TRANS64.RED.A1T0 RZ, [UR48], RZ ;  /* 0x000000ffffff79a7 */ /* 0x000fe20008100430 */
[----:B------:R-:W-:Y:S05]  /*4920*/  BRA.U UP1, `(.L_x_81) ;  /* 0xfffffff5018c7547 */ /* 0x000fea000b83ffff */
[----:B------:R-:W-:Y:S07]  /*4930*/  MOV R0, UR17 ;  /* 0x0000001100007c02 */ /* 0x000fee0008000f00 */
.L_x_82:
[----:B-1----:R-:W-:-:S04]  /*4940*/  SHF.L.U32 R2, R15, 0x1f, RZ ;  /* 0x0000001f0f027819 */ /* 0x002fc800000006ff */
[----:B------:R1:W4:Y:S03]  /*4950*/  SYNCS.PHASECHK.TRANS64.TRYWAIT P0, [R0+URZ+0x38], R2 ;  /* 0x00003802000075a7 */ /* 0x00032600080011ff */
[----:B----4-:R-:W-:Y:S05]  /*4960*/  @!P0 NANOSLEEP.SYNCS 0x989680 ;  /* 0x009896800000895d */ /* 0x010fea0003900000 */
[----:B------:R-:W4:Y:S02]  /*4970*/  @!P0 SYNCS.PHASECHK.TRANS64 P0, [R0+URZ+0x38], R2 ;  /* 0x00003802000085a7 */ /* 0x000f2400080010ff */
[----:B--234-:R-:W-:Y:S05]  /*4980*/  @P0 EXIT ;  /* 0x000000000000094d */ /* 0x01cfea0003800000 */
[----:B------:R-:W-:Y:S05]  /*4990*/  BRA `(.L_x_82) ;  /* 0xfffffffc00e87947 */ /* 0x000fea000383ffff */
.L_x_73:
[----:B------:R-:W-:-:S06]  /*49a0*/  UISETP.GE.AND UP0, UPT, UR22, 0x4, UPT ;  /* 0x000000041600788c */ /* 0x000fcc000bf06270 */
[----:B------:R-:W-:-:S13]  /*49b0*/  PLOP3.LUT P0, PT, PT, PT, UP0, 0x80, 0x8 ;  /* 0x000000000008781c */ /* 0x000fda0003f0f008 */
[----:B-1----:R-:W-:Y:S05]  /*49c0*/  @!P0 EXIT ;  /* 0x000000000000894d */ /* 0x002fea0003800000 */
[----:B------:R-:W-:Y:S01]  /*49d0*/  BAR.SYNC.DEFER_BLOCKING 0x6, 0xa0 ;  /* 0x0182800000007b1d */ /* 0x000fe20000010000 */
[C---:B------:R-:W-:Y:S01]  /*49e0*/  IMAD.SHL.U32 R7, R69.reuse, 0x40, RZ ;  /* 0x0000004045077824 */ /* 0x040fe200078e00ff */
[----:B------:R-:W-:Y:S01]  /*49f0*/  CS2R R84, SRZ ;  /* 0x0000000000547805 */ /* 0x000fe2000001ff00 */
[C---:B------:R-:W-:Y:S01]  /*4a00*/  IMAD.SHL.U32 R4, R69.reuse, 0x20, RZ ;  /* 0x0000002045047824 */ /* 0x040fe200078e00ff */
[----:B------:R-:W-:Y:S01]  /*4a10*/  CS2R R82, SRZ ;  /* 0x0000000000527805 */ /* 0x000fe2000001ff00 */
[----:B------:R-:W-:Y:S01]  /*4a20*/  IMAD.SHL.U32 R5, R69, 0x8, RZ ;  /* 0x0000000845057824 */ /* 0x000fe200078e00ff */
[----:B------:R-:W-:Y:S01]  /*4a30*/  UMOV UR44, 0x400 ;  /* 0x00000400002c7882 */ /* 0x000fe20000000000 */
[----:B------:R-:W-:Y:S01]  /*4a40*/  LOP3.LUT R6, R7, 0x180, RZ, 0xc0, !PT ;  /* 0x0000018007067812 */ /* 0x000fe200078ec0ff */
[----:B------:R-:W-:Y:S01]  /*4a50*/  ULEA UR44, UR48, UR44, 0x18 ;  /* 0x0000002c302c7291 */ /* 0x000fe2000f8ec0ff */
[----:B------:R-:W-:Y:S01]  /*4a60*/  LOP3.LUT R4, R4, 0xc00, RZ, 0xc0, !PT ;  /* 0x00000c0004047812 */ /* 0x000fe200078ec0ff */
[----:B------:R-:W1:Y:S01]  /*4a70*/  LDC.64 R74, c[0x0][0x888] ;  /* 0x00022200ff4a7b82 */ /* 0x000e620000000a00 */
[----:B------:R-:W-:Y:S01]  /*4a80*/  LOP3.LUT R5, R6, 0x30, R5, 0xf8, !PT ;  /* 0x0000003006057812 */ /* 0x000fe200078ef805 */
[C---:B------:R-:W-:Y:S01]  /*4a90*/  IMAD.SHL.U32 R6, R69.reuse, 0x2, RZ ;  /* 0x0000000245067824 */ /* 0x040fe200078e00ff */
[--C-:B------:R-:W-:Y:S01]  /*4aa0*/  LOP3.LUT R4, R4, 0x40, R7.reuse, 0xf8, !PT ;  /* 0x0000004004047812 */ /* 0x100fe200078ef807 */
[C---:B------:R-:W-:Y:S01]  /*4ab0*/  IMAD.U32 R37, R69.reuse, 0x10000, RZ ;  /* 0x0001000045257824 */ /* 0x040fe200078e00ff */
[----:B------:R-:W-:Y:S01]  /*4ac0*/  UIADD3 UR4, UPT, UPT, UR44, 0x1200, URZ ;  /* 0x000012002c047890 */ /* 0x000fe2000fffe0ff */
[----:B------:R-:W-:Y:S01]  /*4ad0*/  IMAD.SHL.U32 R78, R69, 0x10, RZ ;  /* 0x00000010454e7824 */ /* 0x000fe200078e00ff */
[----:B------:R-:W-:Y:S01]  /*4ae0*/  LOP3.LUT R5, R5, 0x20, R6, 0x78, !PT ;  /* 0x0000002005057812 */ /* 0x000fe200078e7806 */
[----:B------:R-:W2:Y:S01]  /*4af0*/  LDC.64 R76, c[0x0][0x890] ;  /* 0x00022400ff4c7b82 */ /* 0x000ea20000000a00 */
[----:B------:R-:W-:Y:S01]  /*4b00*/  LOP3.LUT R4, R4, 0x200, R7, 0xf8, !PT ;  /* 0x0000020004047812 */ /* 0x000fe200078ef807 */
[----:B------:R-:W-:Y:S01]  /*4b10*/  IMAD.MOV.U32 R36, RZ, RZ, RZ ;  /* 0x000000ffff247224 */ /* 0x000fe200078e00ff */
[----:B------:R-:W-:Y:S01]  /*4b20*/  LOP3.LUT R37, R37, 0x600000, RZ, 0xc0, !PT ;  /* 0x0060000025257812 */ /* 0x000fe200078ec0ff */
[----:B------:R-:W-:Y:S01]  /*4b30*/  IMAD.U32 R86, RZ, RZ, UR4 ;  /* 0x00000004ff567e24 */ /* 0x000fe2000f8e00ff */
[----:B------:R-:W-:Y:S01]  /*4b40*/  LOP3.LUT R79, R4, R5, RZ, 0xfc, !PT ;  /* 0x00000005044f7212 */ /* 0x000fe200078efcff */
[----:B------:R-:W3:Y:S01]  /*4b50*/  LDS R0, [UR44+0x100] ;  /* 0x0001002cff007984 */ /* 0x000ee20008000800 */
[----:B------:R-:W-:Y:S01]  /*4b60*/  LOP3.LUT R78, R78, 0x20, RZ, 0xc0, !PT ;  /* 0x000000204e4e7812 */ /* 0x000fe200078ec0ff */
[----:B------:R-:W4:Y:S01]  /*4b70*/  LDC.64 R72, c[0x0][0x8b0] ;  /* 0x00022c00ff487b82 */ /* 0x000f220000000a00 */
[----:B------:R-:W1:Y:S01]  /*4b80*/  LDCU UR50, c[0x0][0x370] ;  /* 0x00006e00ff3277ac */ /* 0x000e620008000800 */
[----:B------:R-:W-:Y:S01]  /*4b90*/  VIADD R4, R79, UR44 ;  /* 0x0000002c4f047c36 */ /* 0x000fe20008000000 */
[----:B------:R-:W1:Y:S04]  /*4ba0*/  LDCU.64 UR62, c[0x0][0x348] ;  /* 0x00006900ff3e77ac */ /* 0x000e680008000a00 */
[----:B------:R-:W-:Y:S01]  /*4bb0*/  IADD3 R78, PT, PT, -R78, 0x200, R4 ;  /* 0x000002004e4e7810 */ /* 0x000fe20007ffe104 */
[----:B------:R-:W1:Y:S01]  /*4bc0*/  LDC.64 R70, c[0x0][0x8a8] ;  /* 0x00022a00ff467b82 */ /* 0x000e620000000a00 */
[----:B------:R-:W1:Y:S01]  /*4bd0*/  LDCU UR41, c[0x0][0xb0c] ;  /* 0x00016180ff2977ac */ /* 0x000e620008000800 */
[----:B------:R-:W1:Y:S01]  /*4be0*/  LDCU UR39, c[0x0][0xb30] ;  /* 0x00016600ff2777ac */ /* 0x000e620008000800 */
[----:B------:R-:W1:Y:S01]  /*4bf0*/  LDCU.64 UR58, c[0x0][0x888] ;  /* 0x00011100ff3a77ac */ /* 0x000e620008000a00 */
[----:B------:R-:W1:Y:S01]  /*4c00*/  LDCU.64 UR42, c[0x0][0xb28] ;  /* 0x00016500ff2a77ac */ /* 0x000e620008000a00 */
[----:B------:R-:W1:Y:S01]  /*4c10*/  LDCU.128 UR52, c[0x0][0xb10] ;  /* 0x00016200ff3477ac */ /* 0x000e620008000c00 */
[----:B------:R-:W1:Y:S01]  /*4c20*/  LDCU UR49, c[0x0][0x374] ;  /* 0x00006e80ff3177ac */ /* 0x000e620008000800 */
[----:B------:R-:W-:Y:S01]  /*4c30*/  UIADD3 UR56, UPT, UPT, UR44, 0x200, URZ ;  /* 0x000002002c387890 */ /* 0x000fe2000fffe0ff */
[----:B---3--:R-:W-:-:S11]  /*4c40*/  IMAD.IADD R37, R0, 0x1, R37 ;  /* 0x0000000100257824 */ /* 0x008fd600078e0225 */
.L_x_100:
[----:B------:R-:W-:Y:S02]  /*4c50*/  LEA R3, R82, UR44, 0x3 ;  /* 0x0000002c52037c11 */ /* 0x000fe4000f8e18ff */
[----:B------:R-:W-:Y:S02]  /*4c60*/  SHF.L.U32 R0, R84, 0x1f, RZ ;  /* 0x0000001f54007819 */ /* 0x000fe400000006ff */
[----:B-1----:R-:W-:Y:S02]  /*4c70*/  LEA R4, R82, UR44, 0x4 ;  /* 0x0000002c52047c11 */ /* 0x002fe4000f8e20ff */
[----:B------:R-:W3:Y:S02]  /*4c80*/  SYNCS.PHASECHK.TRANS64.TRYWAIT P0, [R3+URZ+0x50], R0 ;  /* 0x00005000030075a7 */ /* 0x000ee400080011ff */
[----:B--23--:R-:W-:Y:S05]  /*4c90*/  @!P0 BRA `(.L_x_83) ;  /* 0x0000002000a88947 */ /* 0x00cfea0003800000 */
.L_x_130:
[----:B------:R-:W1:Y:S01]  /*4ca0*/  LDS.128 R4, [R4+0xe0] ;  /* 0x0000e00004047984 */ /* 0x000e620000000c00 */
[----:B------:R-:W-:Y:S01]  /*4cb0*/  UISETP.GE.AND UP0, UPT, UR40, 0x1, UPT ;  /* 0x000000012800788c */ /* 0x000fe2000bf06270 */
[----:B------:R-:W-:Y:S01]  /*4cc0*/  @!PT LDS RZ, [RZ] ;  /* 0x00000000fffff984 */ /* 0x000fe20000000800 */
[----:B------:R-:W-:Y:S01]  /*4cd0*/  @!PT LDS RZ, [RZ] ;  /* 0x00000000fffff984 */ /* 0x000fe20000000800 */
[----:B------:R-:W-:Y:S01]  /*4ce0*/  @!PT LDS RZ, [RZ] ;  /* 0x00000000fffff984 */ /* 0x000fe20000000800 */
[----:B------:R-:W-:Y:S01]  /*4cf0*/  @!PT LDS RZ, [RZ] ;  /* 0x00000000fffff984 */ /* 0x000fe20000000800 */
[----:B------:R2:W-:Y:S06]  /*4d00*/  MEMBAR.ALL.CTA ;  /* 0x0000000000007992 */ /* 0x0005ec0000008000 */
[----:B--2---:R-:W2:Y:S01]  /*4d10*/  FENCE.VIEW.ASYNC.S ;  /* 0x00000000000073c6 */ /* 0x004ea20000000000 */
[----:B-1----:R-:W-:Y:S11]  /*4d20*/  LOP3.LUT P0, RZ, R6, 0x1, RZ, 0xc0, !PT ;  /* 0x0000000106ff7812 */ /* 0x002ff6000780c0ff */
[----:B------:R-:W-:Y:S02]  /*4d30*/  @!UPT UIADD3 URZ, UPT, UPT, URZ, URZ, URZ ;  /* 0x000000fffffff290 */ /* 0x000fe4000fffe0ff */
[----:B--2---:R-:W-:Y:S01]  /*4d40*/  VOTEU.ANY UP1, P0 ;  /* 0x0000000000ff7886 */ /* 0x004fe20000020100 */
[----:B------:R-:W-:Y:S01]  /*4d50*/  PLOP3.LUT P0, PT, PT, PT, UP1, 0x80, 0x8 ;  /* 0x000000000008781c */ /* 0x000fe20003f0f018 */
[----:B------:R-:W-:Y:S11]  /*4d60*/  UP2UR UR47, UPR, URZ, 0x2 ;  /* 0x00000002ff2f7883 */ /* 0x000ff60008000000 */
[----:B------:R-:W-:Y:S01]  /*4d70*/  @!UPT UIADD3 URZ, UPT, UPT, URZ, URZ, URZ ;  /* 0x000000fffffff290 */ /* 0x000fe2000fffe0ff */
        /* <DEDUP_REMOVED lines=13> */
[----:B------:R-:W2:Y:S01]  /*4e50*/  LDCU UR12, c[0x0][0xb20] ;  /* 0x00016400ff0c77ac */ /* 0x000ea20008000800 */
[----:B------:R-:W-:Y:S02]  /*4e60*/  UIMAD.WIDE.U32 UR4, UR49, UR55, URZ ;  /* 0x00000037310472a5 */ /* 0x000fe4000f8e00ff */
[----:B------:R-:W-:Y:S02]  /*4e70*/  UIMAD.WIDE.U32 UR6, UR50, UR52, URZ ;  /* 0x00000034320672a5 */ /* 0x000fe4000f8e00ff */
[----:B------:R-:W-:Y:S02]  /*4e80*/  UISETP.NE.AND UP0, UPT, UR54, 0x1, UPT ;  /* 0x000000013600788c */ /* 0x000fe4000bf05270 */
[----:B------:R-:W-:Y:S02]  /*4e90*/  UIMAD.WIDE.U32 UR8, UR37, UR55, URZ ;  /* 0x00000037250872a5 */ /* 0x000fe4000f8e00ff */
[----:B------:R-:W-:Y:S02]  /*4ea0*/  UIMAD.WIDE.U32 UR10, UR38, UR52, URZ ;  /* 0x00000034260a72a5 */ /* 0x000fe4000f8e00ff */
[----:B------:R-:W-:Y:S02]  /*4eb0*/  UISETP.NE.AND UP1, UPT, UR41, 0x1, UPT ;  /* 0x000000012900788c */ /* 0x000fe4000bf25270 */
[----:B------:R-:W-:Y:S01]  /*4ec0*/  UISETP.NE.AND UP2, UPT, UR40, 0x1, UPT ;  /* 0x000000012800788c */ /* 0x000fe2000bf45270 */
[----:B------:R-:W-:Y:S02]  /*4ed0*/  UMOV UR4, UR5 ;  /* 0x0000000500047c82 */ /* 0x000fe40008000000 */
[----:B--2---:R-:W-:Y:S03]  /*4ee0*/  USHF.R.U32.HI UR5, URZ, UR12, UR4 ;  /* 0x0000000cff057299 */ /* 0x004fe60008011604 */
[----:B------:R-:W-:Y:S02]  /*4ef0*/  UMOV UR4, UR7 ;  /* 0x0000000700047c82 */ /* 0x000fe40008000000 */
[----:B------:R-:W-:Y:S02]  /*4f00*/  USHF.R.U32.HI UR7, URZ, UR53, UR4 ;  /* 0x00000035ff077299 */ /* 0x000fe40008011604 */
[----:B------:R-:W-:Y:S02]  /*4f10*/  USEL UR4, UR49, UR5, !UP0 ;  /* 0x0000000531047287 */ /* 0x000fe4000c000000 */
[----:B------:R-:W-:Y:S01]  /*4f20*/  USEL UR7, UR50, UR7, !UP1 ;  /* 0x0000000732077287 */ /* 0x000fe2000c800000 */
[----:B------:R-:W-:Y:S01]  /*4f30*/  UMOV UR5, UR9 ;  /* 0x0000000900057c82 */ /* 0x000fe20008000000 */
[----:B------:R-:W-:Y:S02]  /*4f40*/  UIMAD.WIDE.U32 UR8, UR4, UR42, URZ ;  /* 0x0000002a040872a5 */ /* 0x000fe4000f8e00ff */
[----:B------:R-:W-:Y:S03]  /*4f50*/  USHF.R.U32.HI UR6, URZ, UR12, UR5 ;  /* 0x0000000cff067299 */ /* 0x000fe60008011605 */
[----:B------:R-:W-:Y:S01]  /*4f60*/  UMOV UR5, UR11 ;  /* 0x0000000b00057c82 */ /* 0x000fe20008000000 */
[----:B------:R-:W-:Y:S02]  /*4f70*/  UIMAD.WIDE.U32 UR10, UR7, UR42, URZ ;  /* 0x0000002a070a72a5 */ /* 0x000fe4000f8e00ff */
[----:B------:R-:W-:Y:S02]  /*4f80*/  USHF.R.U32.HI UR12, URZ, UR53, UR5 ;  /* 0x00000035ff0c7299 */ /* 0x000fe40008011605 */
[----:B------:R-:W-:Y:S01]  /*4f90*/  USEL UR6, UR37, UR6, !UP0 ;  /* 0x0000000625067287 */ /* 0x000fe2000c000000 */
[----:B------:R-:W-:Y:S02]  /*4fa0*/  UMOV UR5, UR9 ;  /* 0x0000000900057c82 */ /* 0x000fe40008000000 */
[----:B------:R-:W-:Y:S01]  /*4fb0*/  UMOV UR10, UR11 ;  /* 0x0000000b000a7c82 */ /* 0x000fe20008000000 */
[----:B------:R-:W-:Y:S02]  /*4fc0*/  @UP2 USHF.R.U32.HI UR4, URZ, UR43, UR5 ;  /* 0x0000002bff042299 */ /* 0x000fe40008011605 */
[----:B------:R-:W-:Y:S02]  /*4fd0*/  @UP2 USHF.R.U32.HI UR7, URZ, UR43, UR10 ;  /* 0x0000002bff072299 */ /* 0x000fe4000801160a */
[----:B------:R-:W-:Y:S02]  /*4fe0*/  UIMAD UR4, UR40, UR4, URZ ;  /* 0x00000004280472a4 */ /* 0x000fe4000f8e02ff */
[----:B------:R-:W-:Y:S02]  /*4ff0*/  UIMAD.WIDE.U32 UR10, UR6, UR42, URZ ;  /* 0x0000002a060a72a5 */ /* 0x000fe4000f8e00ff */
[----:B------:R-:W-:Y:S02]  /*5000*/  USEL UR5, UR38, UR12, !UP1 ;  /* 0x0000000c26057287 */ /* 0x000fe4000c800000 */
[----:B------:R-:W-:Y:S02]  /*5010*/  UIMAD UR8, UR40, UR7, URZ ;  /* 0x00000007280872a4 */ /* 0x000fe4000f8e02ff */
[----:B------:R-:W-:Y:S03]  /*5020*/  UISETP.GE.AND UP0, UPT, UR6, UR4, UPT ;  /* 0x000000040600728c */ /* 0x000fe6000bf06270 */
[----:B------:R-:W-:Y:S01]  /*5030*/  UMOV UR4, UR11 ;  /* 0x0000000b00047c82 */ /* 0x000fe20008000000 */
[----:B------:R-:W-:Y:S02]  /*5040*/  UISETP.GE.OR UP0, UPT, UR5, UR8, UP0 ;  /* 0x000000080500728c */ /* 0x000fe40008706670 */
[----:B------:R-:W-:Y:S02]  /*5050*/  USHF.R.U32.HI UR4, URZ, UR43, UR4 ;  /* 0x0000002bff047299 */ /* 0x000fe40008011604 */
[----:B------:R-:W-:Y:S02]  /*5060*/  UIMAD.WIDE.U32 UR8, UR5, UR42, URZ ;  /* 0x0000002a050872a5 */ /* 0x000fe4000f8e00ff */
[----:B------:R-:W-:Y:S02]  /*5070*/  USEL UR11, UR6, UR4, !UP2 ;  /* 0x00000004060b7287 */ /* 0x000fe4000d000000 */
[----:B------:R-:W-:Y:S02]  /*5080*/  UIADD3 UR8, UPT, UPT, -UR5, URZ, URZ ;  /* 0x000000ff05087290 */ /* 0x000fe4000fffe1ff */
[----:B------:R-:W-:Y:S01]  /*5090*/  UIADD3 UR10, UPT, UPT, -UR11, URZ, URZ ;  /* 0x000000ff0b0a7290 */ /* 0x000fe2000fffe1ff */
[----:B------:R-:W-:Y:S01]  /*50a0*/  @!UP0 UMOV UR4, UR9 ;  /* 0x0000000900048c82 */ /* 0x000fe20008000000 */
[----:B------:R-:W-:Y:S02]  /*50b0*/  UIADD3 UR9, UPT, UPT, -UR6, URZ, URZ ;  /* 0x000000ff06097290 */ /* 0x000fe4000fffe1ff */
[----:B------:R-:W-:Y:S02]  /*50c0*/  @!UP0 USHF.R.U32.HI UR4, URZ, UR43, UR4 ;  /* 0x0000002bff048299 */ /* 0x000fe40008011604 */
[----:B------:R-:W-:Y:S02]  /*50d0*/  UIMAD UR10, UR40, UR10, UR6 ;  /* 0x0000000a280a72a4 */ /* 0x000fe4000f8e0206 */
[----:B------:R-:W-:Y:S04]  /*50e0*/  @!UP0 USEL UR4, UR5, UR4, !UP2 ;  /* 0x0000000405048287 */ /* 0x000fe8000d000000 */
[----:B------:R-:W-:Y:S02]  /*50f0*/  @!UP0 UIMAD UR10, UR7, UR10, UR4 ;  /* 0x0000000a070a82a4 */ /* 0x000fe4000f8e0204 */
[----:B------:R-:W-:Y:S02]  /*5100*/  @!UP0 UIADD3 UR11, UPT, UPT, UR11, -UR4, URZ ;  /* 0x800000040b0b8290 */ /* 0x000fe4000fffe0ff */
[----:B------:R-:W-:Y:S02]  /*5110*/  UIMAD UR7, UR41, UR8, UR38 ;  /* 0x00000008290772a4 */ /* 0x000fe4000f8e0226 */
[----:B------:R-:W-:Y:S02]  /*5120*/  @!UP0 UIMAD UR6, UR11, UR40, UR5 ;  /* 0x000000280b0682a4 */ /* 0x000fe4000f8e0205 */
[----:B------:R-:W-:Y:S01]  /*5130*/  UIMAD UR4, UR54, UR9, UR37 ;  /* 0x00000009360472a4 */ /* 0x000fe2000f8e0225 */
[----:B------:R-:W-:Y:S02]  /*5140*/  @!UP0 UMOV UR5, UR10 ;  /* 0x0000000a00058c82 */ /* 0x000fe40008000000 */
[----:B------:R-:W-:Y:S02]  /*5150*/  UIMAD UR38, UR5, UR41, UR7 ;  /* 0x00000029052672a4 */ /* 0x000fe4000f8e0207 */
[----:B------:R-:W-:Y:S11]  /*5160*/  UIMAD UR37, UR6, UR54, UR4 ;  /* 0x00000036062572a4 */ /* 0x000ff6000f8e0204 */
[----:B------:R-:W-:Y:S01]  /*5170*/  @!UPT UIADD3 URZ, UPT, UPT, URZ, URZ, URZ ;  /* 0x000000fffffff290 */ /* 0x000fe2000fffe0ff */
.L_x_84:
[----:B------:R-:W-:Y:S01]  /*5180*/  UISETP.NE.AND UP0, UPT, UR39, 0x1, UPT ;  /* 0x000000012700788c */ /* 0x000fe2000bf05270 */
[----:B------:R-:W-:Y:S10]  /*5190*/  IADD3 R82, PT, PT, R82, 0x1, RZ ;  /* 0x0000000152527810 */ /* 0x000ff40007ffe0ff */
[----:B------:R-:W2:Y:S01]  /*51a0*/  @!UP0 LDCU.128 UR12, c[0x0][0xb10] ;  /* 0x00016200ff0c87ac */ /* 0x000ea20008000c00 */
[----:B------:R-:W3:Y:S01]  /*51b0*/  @!UP0 LDCU UR5, c[0x0][0xb0c] ;  /* 0x00016180ff0587ac */ /* 0x000ee20008000800 */
[----:B------:R-:W4:Y:S01]  /*51c0*/  @!UP0 LDCU UR10, c[0x0][0xb20] ;  /* 0x00016400ff0a87ac */ /* 0x000f220008000800 */
[----:B--2---:R-:W-:Y:S02]  /*51d0*/  UIMAD.WIDE.U32 UR8, UR38, UR12, URZ ;  /* 0x0000000c260872a5 */ /* 0x004fe4000f8e00ff */
[----:B------:R-:W-:Y:S02]  /*51e0*/  UIMAD.WIDE.U32 UR6, UR37, UR15, URZ ;  /* 0x0000000f250672a5 */ /* 0x000fe4000f8e00ff */
[----:B------:R-:W-:Y:S03]  /*51f0*/  @!UP0 UISETP.NE.AND UP1, UPT, UR14, 0x1, UPT ;  /* 0x000000010e00888c */ /* 0x000fe6000bf25270 */
[----:B------:R-:W-:Y:S01]  /*5200*/  @!UP0 UMOV UR4, UR9 ;  /* 0x0000000900048c82 */ /* 0x000fe20008000000 */
[----:B---3--:R-:W-:Y:S02]  /*5210*/  @!UP0 UISETP.NE.AND UP2, UPT, UR5, 0x1, UPT ;  /* 0x000000010500888c */ /* 0x008fe4000bf45270 */
[----:B------:R-:W-:Y:S01]  /*5220*/  @!UP0 USHF.R.U32.HI UR4, URZ, UR13, UR4 ;  /* 0x0000000dff048299 */ /* 0x000fe20008011604 */
[----:B------:R-:W-:Y:S02]  /*5230*/  @!UP0 UMOV UR6, UR7 ;  /* 0x0000000700068c82 */ /* 0x000fe40008000000 */
[----:B----4-:R-:W-:Y:S02]  /*5240*/  @!UP0 USHF.R.U32.HI UR6, URZ, UR10, UR6 ;  /* 0x0000000aff068299 */ /* 0x010fe40008011606 */
[----:B------:R-:W-:Y:S02]  /*5250*/  @!UP0 USEL UR7, UR38, UR4, !UP2 ;  /* 0x0000000426078287 */ /* 0x000fe4000d000000 */
[----:B------:R-:W-:Y:S04]  /*5260*/  @!UP0 USEL UR6, UR37, UR6, !UP1 ;  /* 0x0000000625068287 */ /* 0x000fe8000c800000 */
[----:B------:R-:W-:Y:S02]  /*5270*/  @!UP0 UIADD3 UR4, UPT, UPT, -UR7, UR6, URZ ;  /* 0x0000000607048290 */ /* 0x000fe4000fffe1ff */
[----:B------:R-:W-:Y:S02]  /*5280*/  @!UP0 UIADD3 UR6, UPT, UPT, UR7, -UR6, URZ ;  /* 0x8000000607068290 */ /* 0x000fe4000fffe0ff */
[----:B------:R-:W-:Y:S02]  /*5290*/  @!UP0 UIMAD UR38, UR4, UR5, UR38 ;  /* 0x00000005042682a4 */ /* 0x000fe4000f8e0226 */
[----:B------:R-:W-:Y:S02]  /*52a0*/  @!UP0 UIMAD UR37, UR6, UR14, UR37 ;  /* 0x0000000e062582a4 */ /* 0x000fe4000f8e0225 */
[----:B------:R-:W-:Y:S09]  /*52b0*/  ULOP3.LUT UP0, URZ, UR56, 0x1b0, URZ, 0xc0, !UPT ;  /* 0x000001b038ff7892 */ /* 0x000ff2000f80c0ff */
[----:B------:R-:W-:Y:S05]  /*52c0*/  BRA.U !UP0, `(.L_x_85) ;  /* 0x0000000108407547 */ /* 0x000fea000b800000 */
[----:B------:R-:W2:Y:S01]  /*52d0*/  LDCU.64 UR8, c[0x4][0x80] ;  /* 0x01001000ff0877ac */ /* 0x000ea20008000a00 */
[----:B------:R-:W-:Y:S01]  /*52e0*/  MOV R3, 0x0 ;  /* 0x0000000000037802 */ /* 0x000fe20000000f00 */
[----:B------:R-:W-:Y:S02]  /*52f0*/  HFMA2 R12, -RZ, RZ, 0, 5.9604644775390625e-08 ;  /* 0x00000001ff0c7431 */ /* 0x000fe400000001ff */
[----:B------:R-:W-:Y:S02]  /*5300*/  IMAD.MOV.U32 R8, RZ, RZ, 0x70 ;  /* 0x00000070ff087424 */ /* 0x000fe400078e00ff */
[----:B------:R-:W-:Y:S01]  /*5310*/  IMAD.MOV.U32 R13, RZ, RZ, RZ ;  /* 0x000000ffff0d7224 */ /* 0x000fe200078e00ff */
[----:B------:R-:W3:Y:S01]  /*5320*/  LDCU.64 UR6, c[0x4][0x88] ;  /* 0x01001100ff0677ac */ /* 0x000ee20008000a00 */
[----:B------:R-:W4:Y:S01]  /*5330*/  LDC.64 R2, c[0x4][R3] ;  /* 0x0100000003027b82 */ /* 0x000f220000000a00 */
[----:B------:R-:W1:Y:S01]  /*5340*/  LDCU.64 UR4, c[0x4][0x8] ;  /* 0x01000100ff0477ac */ /* 0x000e620008000a00 */
[----:B--2---:R-:W-:Y:S01]  /*5350*/  MOV R5, UR9 ;  /* 0x0000000900057c02 */ /* 0x004fe20008000f00 */
[----:B------:R-:W-:Y:S01]  /*5360*/  IMAD.U32 R4, RZ, RZ, UR8 ;  /* 0x00000008ff047e24 */ /* 0x000fe2000f8e00ff */
[----:B---3--:R-:W-:Y:S01]  /*5370*/  MOV R7, UR7 ;  /* 0x0000000700077c02 */ /* 0x008fe20008000f00 */
[----:B------:R-:W-:Y:S01]  /*5380*/  IMAD.U32 R6, RZ, RZ, UR6 ;  /* 0x00000006ff067e24 */ /* 0x000fe2000f8e00ff */
[----:B-1----:R-:W-:Y:S01]  /*5390*/  MOV R11, UR5 ;  /* 0x00000005000b7c02 */ /* 0x002fe20008000f00 */
[----:B------:R-:W-:Y:S02]  /*53a0*/  IMAD.U32 R10, RZ, RZ, UR4 ;  /* 0x00000004ff0a7e24 */ /* 0x000fe4000f8e00ff */
[----:B------:R-:W-:Y:S07]  /*53b0*/  LEPC R20, `(.L_x_85) ;  /* 0x000000001014794e */ /* 0x000fee0000000000 */
[----:B----45:R-:W-:Y:S05]  /*53c0*/  CALL.ABS.NOINC R2 ;  /* 0x0000000002007343 */ /* 0x030fea0003c00000 */
.L_x_85:
[----:B------:R-:W-:Y:S01]  /*53d0*/  LOP3.LUT P0, RZ, R86, 0x1b0, RZ, 0xc0, !PT ;  /* 0x000001b056ff7812 */ /* 0x000fe2000780c0ff */
[----:B------:R-:W-:Y:S11]  /*53e0*/  BSSY.RECONVERGENT B6, `(.L_x_86) ;  /* 0x0000013000067945 */ /* 0x000ff60003800200 */
[----:B------:R-:W-:Y:S01]  /*53f0*/  @!UPT UIADD3 URZ, UPT, UPT, URZ, URZ, URZ ;  /* 0x000000fffffff290 */ /* 0x000fe2000fffe0ff */
[----:B------:R-:W-:Y:S05]  /*5400*/  @!P0 BRA `(.L_x_87) ;  /* 0x0000000000408947 */ /* 0x000fea0003800000 */
        /* <DEDUP_REMOVED lines=16> */
.L_x_87:
[----:B------:R-:W-:Y:S05]  /*5510*/  BSYNC.RECONVERGENT B6 ;  /* 0x0000000000067941 */ /* 0x000fea0003800200 */
.L_x_86:
[----:B------:R-:W-:Y:S01]  /*5520*/  ISETP.NE.U32.AND P3, PT, R76, RZ, PT ;  /* 0x000000ff4c00720c */ /* 0x000fe20003f65070 */
[----:B------:R-:W-:Y:S01]  /*5530*/  UISETP.NE.AND UP1, UPT, UR61, URZ, UPT ;  /* 0x000000ff3d00728c */ /* 0x000fe2000bf25270 */
[----:B------:R-:W-:Y:S02]  /*5540*/  ISETP.NE.U32.AND P4, PT, R72, RZ, PT ;  /* 0x000000ff4800720c */ /* 0x000fe40003f85070 */
[----:B------:R-:W-:Y:S02]  /*5550*/  ISETP.NE.AND.EX P3, PT, R77, RZ, PT, P3 ;  /* 0x000000ff4d00720c */ /* 0x000fe40003f65330 */
[----:B------:R-:W-:Y:S02]  /*5560*/  PLOP3.LUT P1, PT, PT, PT, PT, 0x8, 0x80 ;  /* 0x000000000080781c */ /* 0x000fe40003f2e170 */
[----:B------:R-:W-:Y:S02]  /*5570*/  PLOP3.LUT P0, PT, PT, PT, UP1, 0x80, 0x8 ;  /* 0x000000000008781c */ /* 0x000fe40003f0f018 */
[----:B------:R-:W-:Y:S02]  /*5580*/  ISETP.NE.AND.EX P4, PT, R73, RZ, PT, P4 ;  /* 0x000000ff4900720c */ /* 0x000fe40003f85340 */
[----:B------:R-:W2:Y:S09]  /*5590*/  @UP1 LDCU.64 UR4, c[0x0][0x888] ;  /* 0x00011100ff0417ac */ /* 0x000eb20008000a00 */
[----:B------:R-:W-:Y:S01]  /*55a0*/  @P0 PLOP3.LUT P1, PT, P3, PT, PT, 0x80, 0x8 ;  /* 0x000000000008081c */ /* 0x000fe20001f2f070 */
[----:B--2---:R-:W-:Y:S04]  /*55b0*/  @UP1 UISETP.NE.U32.AND UP0, UPT, UR4, URZ, UPT ;  /* 0x000000ff0400128c */ /* 0x004fe8000bf05070 */
[----:B------:R-:W-:Y:S04]  /*55c0*/  @UP1 UISETP.NE.AND.EX UP0, UPT, UR5, URZ, UPT, UP0 ;  /* 0x000000ff0500128c */ /* 0x000fe8000bf05300 */
[----:B------:R-:W-:Y:S01]  /*55d0*/  @UP1 USEL UR4, URZ, 0xffffffff, UP0 ;  /* 0xffffffffff041887 */ /* 0x000fe20008000000 */
[----:B------:R-:W-:Y:S11]  /*55e0*/  @!P3 BRA `(.L_x_88) ;  /* 0x000000000030b947 */ /* 0x000ff60003800000 */
[----:B------:R-:W-:Y:S01]  /*55f0*/  ISETP.NE.U32.AND P2, PT, R74, RZ, PT ;  /* 0x000000ff4a00720c */ /* 0x000fe20003f45070 */
[----:B------:R-:W2:Y:S01]  /*5600*/  LDCU.64 UR6, c[0x0][0x358] ;  /* 0x00006b00ff0677ac */ /* 0x000ea20008000a00 */
[----:B------:R-:W-:Y:S02]  /*5610*/  IMAD.MOV.U32 R80, RZ, RZ, 0x1 ;  /* 0x00000001ff507424 */ /* 0x000fe400078e00ff */
[----:B------:R-:W-:Y:S11]  /*5620*/  ISETP.NE.AND.EX P2, PT, R75, RZ, PT, P2 ;  /* 0x000000ff4b00720c */ /* 0x000ff60003f45320 */
[----:B------:R-:W-:Y:S02]  /*5630*/  @!UPT UIADD3 URZ, UPT, UPT, URZ, URZ, URZ ;  /* 0x000000fffffff290 */ /* 0x000fe4000fffe0ff */
[----:B------:R-:W3:Y:S01]  /*5640*/  @P2 LDC.64 R2, c[0x0][0x888] ;  /* 0x00022200ff022b82 */ /* 0x000ee20000000a00 */
[----:B-1----:R-:W-:Y:S04]  /*5650*/  @P2 IMAD R0, R76, UR36, RZ ;  /* 0x000000244c002c24 */ /* 0x002fe8000f8e02ff */
[----:B---3--:R-:W-:Y:S04]  /*5660*/  @P2 IMAD.WIDE R2, R0, 0x4, R2 ;  /* 0x0000000400022825 */ /* 0x008fe800078e0202 */
[----:B------:R-:W-:Y:S01]  /*5670*/  HFMA2 R0, -RZ, RZ, 0, 5.9604644775390625e-08 ;  /* 0x00000001ff007431 */ /* 0x000fe200000001ff */
[----:B--2--5:R2:W5:Y:S04]  /*5680*/  @P2 LDG.E R39, desc[UR6][R2.64] ;  /* 0x0000000602272981 */ /* 0x024568000c1e1900 */
[----:B------:R-:W-:Y:S01]  /*5690*/  @!P2 PRMT R80, R0, 0x7610, R80 ;  /* 0x000076100050a816 */ /* 0x000fe20000000050 */
[----:B--2---:R-:W3:Y:S06]  /*56a0*/  @!P2 LDC R39, c[0x0][0x880] ;  /* 0x00022000ff27ab82 */ /* 0x004eec0000000800 */
.L_x_88:
[----:B------:R-:W-:Y:S05]  /*56b0*/  @!P4 BRA `(.L_x_89) ;  /* 0x000000000024c947 */ /* 0x000fea0003800000 */
[----:B------:R-:W-:Y:S01]  /*56c0*/  ISETP.NE.U32.AND P2, PT, R70, RZ, PT ;  /* 0x000000ff4600720c */ /* 0x000fe20003f45070 */
[----:B------:R-:W2:Y:S03]  /*56d0*/  LDCU.64 UR6, c[0x0][0x358] ;  /* 0x00006b00ff0677ac */ /* 0x000ea60008000a00 */
[----:B------:R-:W-:Y:S11]  /*56e0*/  ISETP.NE.AND.EX P2, PT, R71, RZ, PT, P2 ;  /* 0x000000ff4700720c */ /* 0x000ff60003f45320 */
[----:B------:R-:W-:Y:S02]  /*56f0*/  @!UPT UIADD3 URZ, UPT, UPT, URZ, URZ, URZ ;  /* 0x000000fffffff290 */ /* 0x000fe4000fffe0ff */
[----:B------:R-:W4:Y:S01]  /*5700*/  @P2 LDC.64 R2, c[0x0][0x8a8] ;  /* 0x00022a00ff022b82 */ /* 0x000f220000000a00 */
[----:B-1----:R-:W-:Y:S04]  /*5710*/  @P2 IMAD R0, R72, UR36, RZ ;  /* 0x0000002448002c24 */ /* 0x002fe8000f8e02ff */
[----:B----4-:R-:W-:Y:S05]  /*5720*/  @P2 IMAD.WIDE R2, R0, 0x4, R2 ;  /* 0x0000000400022825 */ /* 0x010fea00078e0202 */
[----:B--2--5:R2:W5:Y:S02]  /*5730*/  @P2 LDG.E R38, desc[UR6][R2.64] ;  /* 0x0000000602262981 */ /* 0x024564000c1e1900 */
[----:B--2---:R-:W4:Y:S02]  /*5740*/  @!P2 LDC R38, c[0x0][0x8a0] ;  /* 0x00022800ff26ab82 */ /* 0x004f240000000800 */
.L_x_89:
[----:B---3-5:R-:W-:Y:S01]  /*5750*/  @P0 ISETP.NE.AND P4, PT, R39, RZ, PT ;  /* 0x000000ff2700020c */ /* 0x028fe20003f85270 */
[----:B-1----:R-:W-:Y:S01]  /*5760*/  IMAD.U32 R0, RZ, RZ, UR4 ;  /* 0x00000004ff007e24 */ /* 0x002fe2000f8e00ff */
[----:B------:R-:W-:Y:S01]  /*5770*/  @P0 LOP3.LUT P2, RZ, R80, 0xff, RZ, 0xc0, !PT ;  /* 0x000000ff50ff0812 */ /* 0x000fe2000784c0ff */
[----:B------:R-:W-:Y:S01]  /*5780*/  BSSY B1, `(.L_x_90) ;  /* 0x0000039000017945 */ /* 0x000fe20003800000 */
[----:B------:R-:W-:Y:S02]  /*5790*/  @P0 SEL R2, RZ, 0xffffffff, P4 ;  /* 0xffffffffff020807 */ /* 0x000fe40002000000 */
[----:B------:R-:W-:Y:S02]  /*57a0*/  CS2R R46, SRZ ;  /* 0x00000000002e7805 */ /* 0x000fe4000001ff00 */
[----:B------:R-:W-:Y:S02]  /*57b0*/  LEA R16, R36, UR44, 0x3 ;  /* 0x0000002c24107c11 */ /* 0x000fe4000f8e18ff */
[----:B------:R-:W-:Y:S02]  /*57c0*/  CS2R R44, SRZ ;  /* 0x00000000002c7805 */ /* 0x000fe4000001ff00 */
[----:B------:R-:W-:Y:S02]  /*57d0*/  @P1 SEL R2, R0, R2, !P2 ;  /* 0x0000000200021207 */ /* 0x000fe40005000000 */
[----:B------:R-:W-:Y:S02]  /*57e0*/  CS2R R42, SRZ ;  /* 0x00000000002a7805 */ /* 0x000fe4000001ff00 */
[----:B------:R-:W-:Y:S02]  /*57f0*/  SHF.L.U32 R3, R85, 0x1f, RZ ;  /* 0x0000001f55037819 */ /* 0x000fe400000006ff */
[----:B------:R-:W-:Y:S02]  /*5800*/  CS2R R40, SRZ ;  /* 0x0000000000287805 */ /* 0x000fe4000001ff00 */
[----:B------:R-:W-:Y:S02]  /*5810*/  @P0 LOP3.LUT R2, R2, 0x1, RZ, 0xc0, !PT ;  /* 0x0000000102020812 */ /* 0x000fe400078ec0ff */
[----:B------:R-:W-:Y:S02]  /*5820*/  PLOP3.LUT P5, PT, PT, PT, PT, 0x8, 0x80 ;  /* 0x000000000080781c */ /* 0x000fe40003fae170 */
[----:B------:R-:W-:Y:S02]  /*5830*/  ISETP.NE.U32.OR P1, PT, R2, 0x1, !P0 ;  /* 0x000000010200780c */ /* 0x000fe40004725470 */
[----:B------:R-:W-:Y:S11]  /*5840*/  LEA.HI R2, R36, R36, RZ, 0x1 ;  /* 0x0000002424027211 */ /* 0x000ff600078f08ff */
[----:B------:R-:W-:Y:S04]  /*5850*/  @P1 SHF.L.U32 R0, R83, 0x1f, RZ ;  /* 0x0000001f53001819 */ /* 0x000fe800000006ff */
[----:B------:R1:W2:Y:S01]  /*5860*/  @P1 SYNCS.PHASECHK.TRANS64.TRYWAIT P0, [UR44+0x30], R0 ;  /* 0x00003000ff0015a7 */ /* 0x0002a2000800112c */
[----:B------:R3:W3:Y:S01]  /*5870*/  SYNCS.PHASECHK.TRANS64.TRYWAIT P4, [R16+URZ+0x70], R3 ;  /* 0x00007003100075a7 */ /* 0x0006e200080811ff */
[C---:B-1----:R-:W-:Y:S01]  /*5880*/  IMAD.SHL.U32 R0, R2.reuse, 0x20, RZ ;  /* 0x0000002002007824 */ /* 0x042fe200078e00ff */
[----:B------:R-:W-:Y:S04]  /*5890*/  LOP3.LUT R2, R2, 0xffe, RZ, 0xc0, !PT ;  /* 0x00000ffe02027812 */ /* 0x000fe800078ec0ff */
[----:B------:R-:W-:Y:S01]  /*58a0*/  LOP3.LUT R0, R0, 0xffffffc0, RZ, 0xc0, !PT ;  /* 0xffffffc000007812 */ /* 0x000fe200078ec0ff */
[----:B------:R-:W-:Y:S04]  /*58b0*/  IMAD.IADD R2, R36, 0x1, -R2 ;  /* 0x0000000124027824 */ /* 0x000fe800078e0a02 */
[----:B------:R-:W-:Y:S04]  /*58c0*/  IMAD.IADD R0, R37, 0x1, R0 ;  /* 0x0000000125007824 */ /* 0x000fe800078e0200 */
[----:B------:R-:W-:Y:S01]  /*58d0*/  IMAD R2, R2, 0x100000, R0 ;  /* 0x0010000002027824 */ /* 0x000fe200078e0200 */
[----:B--2---:R-:W-:Y:S01]  /*58e0*/  @P1 PLOP3.LUT P5, PT, P0, PT, PT, 0x8, 0x80 ;  /* 0x000000000080181c */ /* 0x004fe200007ae170 */
[----:B------:R-:W-:Y:S01]  /*58f0*/  @!UPT UIADD3 URZ, UPT, UPT, URZ, URZ, URZ ;  /* 0x000000fffffff290 */ /* 0x000fe2000fffe0ff */
[----:B---3--:R-:W-:Y:S11]  /*5900*/  @!P1 BRA `(.L_x_91) ;  /* 0x0000000000809947 */ /* 0x008ff60003800000 */
[----:B------:R-:W-:Y:S01]  /*5910*/  ISETP.NE.U32.AND P0, PT, RZ, UR58, PT ;  /* 0x0000003aff007c0c */ /* 0x000fe2000bf05070 */
[----:B------:R-:W-:Y:S01]  /*5920*/  BSSY B0, `(.L_x_92) ;  /* 0x0000012000007945 */ /* 0x000fe20003800000 */
[----:B------:R-:W-:Y:S02]  /*5930*/  ISETP.NE.AND P2, PT, R39, RZ, PT ;  /* 0x000000ff2700720c */ /* 0x000fe40003f45270 */
[----:B------:R-:W-:Y:S02]  /*5940*/  CS2R R42, SRZ ;  /* 0x00000000002a7805 */ /* 0x000fe4000001ff00 */
[----:B------:R-:W-:Y:S02]  /*5950*/  ISETP.NE.AND.EX P0, PT, RZ, UR59, PT, P0 ;  /* 0x0000003bff007c0c */ /* 0x000fe4000bf05300 */
[----:B------:R-:W-:Y:S02]  /*5960*/  CS2R R40, SRZ ;  /* 0x0000000000287805 */ /* 0x000fe4000001ff00 */
[----:B------:R-:W-:Y:S02]  /*5970*/  LOP3.LUT P1, RZ, R80, 0xff, RZ, 0xc0, !PT ;  /* 0x000000ff50ff7812 */ /* 0x000fe4000782c0ff */
[----:B------:R-:W-:Y:S02]  /*5980*/  CS2R R46, SRZ ;  /* 0x00000000002e7805 */ /* 0x000fe4000001ff00 */
[----:B------:R-:W-:Y:S02]  /*5990*/  SEL R0, RZ, 0xffffffff, P2 ;  /* 0xffffffffff007807 */ /* 0x000fe40001000000 */
[----:B------:R-:W-:Y:S02]  /*59a0*/  CS2R R44, SRZ ;  /* 0x00000000002c7805 */ /* 0x000fe4000001ff00 */
[----:B------:R-:W-:Y:S04]  /*59b0*/  SEL R4, RZ, 0xffffffff, P0 ;  /* 0xffffffffff047807 */ /* 0x000fe80000000000 */
[----:B------:R-:W-:Y:S04]  /*59c0*/  @P3 SEL R0, R4, R0, !P1 ;  /* 0x0000000004003207 */ /* 0x000fe80004800000 */
[----:B------:R-:W-:Y:S04]  /*59d0*/  LOP3.LUT R0, R0, 0x1, RZ, 0xc0, !PT ;  /* 0x0000000100007812 */ /* 0x000fe800078ec0ff */
[----:B------:R-:W-:Y:S01]  /*59e0*/  ISETP.NE.U32.AND P0, PT, R0, 0x1, PT ;  /* 0x000000010000780c */ /* 0x000fe20003f05070 */
[----:B------:R-:W-:Y:S01]  /*59f0*/  @!UPT UIADD3 URZ, UPT, UPT, URZ, URZ, URZ ;  /* 0x000000fffffff290 */ /* 0x000fe2000fffe0ff */
[----:B------:R-:W-:Y:S11]  /*5a00*/  @!P5 BRA `(.L_x_93) ;  /* 0x00000000000cd947 */ /* 0x000ff60003800000 */
[----:B------:R-:W-:Y:S04]  /*5a10*/  SHF.L.U32 R4, R83, 0x1f, RZ ;  /* 0x0000001f53047819 */ /* 0x000fe800000006ff */
[----:B------:R-:W1:Y:S02]  /*5a20*/  SYNCS.PHASECHK.TRANS64.TRYWAIT P1, [UR44+0x30], R4 ;  /* 0x00003004ff0075a7 */ /* 0x000e64000802112c */
[----:B-1----:R-:W-:Y:S05]  /*5a30*/  @!P1 BRA `(.L_x_94) ;  /* 0x0000001400549947 */ /* 0x002fea0003800000 */
.L_x_93:
[----:B------:R-:W-:Y:S05]  /*5a40*/  BSYNC B0 ;  /* 0x0000000000007941 */ /* 0x000fea0003800000 */
.L_x_92:
[----:B------:R2:W3:Y:S01]  /*5a50*/  @P0 LDS.128 R40, [R79+UR44+0x200] ;  /* 0x0002002c4f280984 */ /* 0x0004e20008000c00 */
[----:B------:R-:W-:Y:S01]  /*5a60*/  UIADD3 UR4, UPT, UPT, UR44, 0x38, URZ ;  /* 0x000000382c047890 */ /* 0x000fe2000fffe0ff */
[----:B------:R-:W-:Y:S02]  /*5a70*/  LOP3.LUT R83, R83, 0x1, RZ, 0x3c, !PT ;  /* 0x0000000153537812 */ /* 0x000fe400078e3cff */
[----:B------:R2:W1:Y:S01]  /*5a80*/  @P0 LDS.128 R44, [R78+0x10] ;  /* 0x000010004e2c0984 */ /* 0x0004620000000c00 */
[----:B------:R-:W-:Y:S01]  /*5a90*/  UPRMT UR4, UR48, 0x654, UR4 ;  /* 0x0000065430047896 */ /* 0x000fe20008000004 */
[----:B------:R-:W-:Y:S01]  /*5aa0*/  @!PT LDS RZ, [RZ] ;  /* 0x00000000fffff984 */ /* 0x000fe20000000800 */
[----:B------:R-:W-:Y:S01]  /*5ab0*/  @!PT LDS RZ, [RZ] ;  /* 0x00000000fffff984 */ /* 0x000fe20000000800 */
[----:B------:R-:W-:Y:S01]  /*5ac0*/  @!PT LDS RZ, [RZ] ;  /* 0x00000000fffff984 */ /* 0x000fe20000000800 */
[----:B------:R-:W-:Y:S01]  /*5ad0*/  @!PT LDS RZ, [RZ] ;  /* 0x00000000fffff984 */ /* 0x000fe20000000800 */
[----:B------:R5:W-:Y:S06]  /*5ae0*/  MEMBAR.ALL.CTA ;  /* 0x0000000000007992 */ /* 0x000bec0000008000 */
[----:B-----5:R-:W5:Y:S02]  /*5af0*/  FENCE.VIEW.ASYNC.S ;  /* 0x00000000000073c6 */ /* 0x020f640000000000 */
[----:B-----5:R-:W-:Y:S03]  /*5b00*/  SYNCS.ARRIVE.TRANS64.RED.A1T0 RZ, [UR4], RZ ;  /* 0x000000ffffff79a7 */ /* 0x020fe60008100404 */
.L_x_91:
[----:B------:R-:W-:Y:S05]  /*5b10*/  BSYNC B1 ;  /* 0x0000000000017941 */ /* 0x000fea0003800000 */
.L_x_90:
[----:B-1----:R-:W-:Y:S04]  /*5b20*/  SHF.R.U32.HI R0, RZ, 0x15, R2 ;  /* 0x00000015ff007819 */ /* 0x002fe80000011602 */
[----:B------:R-:W-:Y:S01]  /*5b30*/  LOP3.LUT P0, RZ, R0, 0x3, R81, 0x48, !PT ;  /* 0x0000000300ff7812 */ /* 0x000fe20007804851 */
[----:B------:R-:W-:Y:S01]  /*5b40*/  @!UPT UIADD3 URZ, UPT, UPT, URZ, URZ, URZ ;  /* 0x000000fffffff290 */ /* 0x000fe2000fffe0ff */
[----:B------:R-:W-:Y:S11]  /*5b50*/  @P4 BRA `(.L_x_95) ;  /* 0x0000000000084947 */ /* 0x000ff60003800000 */
[----:B------:R-:W1:Y:S02]  /*5b60*/  SYNCS.PHASECHK.TRANS64.TRYWAIT P1, [R16+URZ+0x70], R3 ;  /* 0x00007003100075a7 */ /* 0x000e6400080211ff */
[----:B-1----:R-:W-:Y:S05]  /*5b70*/  @!P1 BRA `(.L_x_96) ;  /* 0x00000014001c9947 */ /* 0x002fea0003800000 */
.L_x_95:
[----:B------:R-:W-:Y:S05]  /*5b80*/  @!P0 BRA `(.L_x_97) ;  /* 0x0000000000408947 */ /* 0x000fea0003800000 */
[----:B------:R-:W1:Y:S01]  /*5b90*/  LDCU.64 UR8, c[0x4][0x70] ;  /* 0x01000e00ff0877ac */ /* 0x000e620008000a00 */
[----:B------:R-:W-:Y:S01]  /*5ba0*/  MOV R15, 0x0 ;  /* 0x00000000000f7802 */ /* 0x000fe20000000f00 */
[----:B------:R-:W-:Y:S02]  /*5bb0*/  HFMA2 R12, -RZ, RZ, 0, 5.9604644775390625e-08 ;  /* 0x00000001ff0c7431 */ /* 0x000fe400000001ff */
[----:B------:R-:W-:Y:S02]  /*5bc0*/  IMAD.MOV.U32 R8, RZ, RZ, 0x192 ;  /* 0x00000192ff087424 */ /* 0x000fe400078e00ff */
[----:B------:R-:W-:Y:S01]  /*5bd0*/  IMAD.MOV.U32 R13, RZ, RZ, RZ ;  /* 0x000000ffff0d7224 */ /* 0x000fe200078e00ff */
[----:B------:R-:W5:Y:S01]  /*5be0*/  LDCU.64 UR6, c[0x4][0x78] ;  /* 0x01000f00ff0677ac */ /* 0x000f620008000a00 */
[----:B------:R-:W2:Y:S01]  /*5bf0*/  LDC.64 R14, c[0x4][R15] ;  /* 0x010000000f0e7b82 */ /* 0x000ea20000000a00 */
[----:B------:R-:W3:Y:S01]  /*5c00*/  LDCU.64 UR4, c[0x4][0x10] ;  /* 0x01000200ff0477ac */ /* 0x000ee20008000a00 */
[----:B-1----:R-:W-:Y:S01]  /*5c10*/  MOV R5, UR9 ;  /* 0x0000000900057c02 */ /* 0x002fe20008000f00 */
[----:B------:R-:W-:Y:S01]  /*5c20*/  IMAD.U32 R4, RZ, RZ, UR8 ;  /* 0x00000008ff047e24 */ /* 0x000fe2000f8e00ff */
[----:B-----5:R-:W-:Y:S01]  /*5c30*/  MOV R7, UR7 ;  /* 0x0000000700077c02 */ /* 0x020fe20008000f00 */
[----:B------:R-:W-:Y:S01]  /*5c40*/  IMAD.U32 R6, RZ, RZ, UR6 ;  /* 0x00000006ff067e24 */ /* 0x000fe2000f8e00ff */
[----:B---3--:R-:W-:Y:S01]  /*5c50*/  MOV R11, UR5 ;  /* 0x00000005000b7c02 */ /* 0x008fe20008000f00 */
[----:B------:R-:W-:Y:S02]  /*5c60*/  IMAD.U32 R10, RZ, RZ, UR4 ;  /* 0x00000004ff0a7e24 */ /* 0x000fe4000f8e00ff */
[----:B------:R-:W-:Y:S07]  /*5c70*/  LEPC R20, `(.L_x_97) ;  /* 0x000000001014794e */ /* 0x000fee0000000000 */
[----:B--2-4-:R-:W-:Y:S05]  /*5c80*/  CALL.ABS.NOINC R14 ;  /* 0x000000000e007343 */ /* 0x014fea0003c00000 */
.L_x_97:
[----:B------:R-:W-:Y:S01]  /*5c90*/  LOP3.LUT P0, RZ, R69, 0x60, RZ, 0xc0, !PT ;  /* 0x0000006045ff7812 */ /* 0x000fe2000780c0ff */
[----:B------:R-:W-:Y:S05]  /*5ca0*/  WARPSYNC.ALL ;  /* 0x0000000000007948 */ /* 0x000fea0003800000 */
[----:B---3--:R-:W-:Y:S01]  /*5cb0*/  IMAD.SHL.U32 R66, R41, 0x100, RZ ;  /* 0x0000010029427824 */ /* 0x008fe200078e00ff */
[----:B------:R-:W-:Y:S01]  /*5cc0*/  R2UR UR4, R2 ;  /* 0x00000000020472ca */ /* 0x000fe200000e0000 */
[----:B------:R-:W-:Y:S01]  /*5cd0*/  IMAD.SHL.U32 R60, R43, 0x100, RZ ;  /* 0x000001002b3c7824 */ /* 0x000fe200078e00ff */
[----:B------:R-:W-:Y:S01]  /*5ce0*/  R2UR UR5, R16 ;  /* 0x00000000100572ca */ /* 0x000fe200000e0000 */
[----:B------:R-:W-:Y:S01]  /*5cf0*/  IMAD.SHL.U32 R48, R47, 0x100, RZ ;  /* 0x000001002f307824 */ /* 0x000fe200078e00ff */
[C---:B------:R-:W-:Y:S01]  /*5d00*/  SHF.L.U32 R2, R40.reuse, 0x10, RZ ;  /* 0x0000001028027819 */ /* 0x040fe200000006ff */
[----:B------:R-:W-:Y:S01]  /*5d10*/  IMAD.SHL.U32 R54, R45, 0x100, RZ ;  /* 0x000001002d367824 */ /* 0x000fe200078e00ff */
[C---:B------:R-:W-:Y:S01]  /*5d20*/  PRMT R0, R40.reuse, 0x8880, RZ ;  /* 0x0000888028007816 */ /* 0x040fe200000000ff */
[----:B------:R-:W-:Y:S01]  /*5d30*/  BSSY.RECONVERGENT B0, `(.L_x_98) ;  /* 0x000009f000007945 */ /* 0x000fe20003800200 */
[----:B------:R-:W-:Y:S02]  /*5d40*/  SHF.L.U32 R3, R40, 0x8, RZ ;  /* 0x0000000828037819 */ /* 0x000fe400000006ff */
[----:B------:R-:W-:Y:S02]  /*5d50*/  SHF.R.S32.HI R2, RZ, 0x18, R2 ;  /* 0x00000018ff027819 */ /* 0x000fe40000011402 */
[----:B------:R-:W-:Y:S01]  /*5d60*/  PRMT R68, R41, 0x8880, RZ ;  /* 0x0000888029447816 */ /* 0x000fe200000000ff */
[----:B------:R-:W-:Y:S01]  /*5d70*/  LDTM.16dp32bit_t0_t15.x32 R4, tmem[UR4] ;  /* 0x00000004000479ee */ /* 0x000fe20008a80000 */
[----:B------:R-:W1:Y:S01]  /*5d80*/  LDTM.16dp32bit_t16_t31.x32 R4, tmem[UR4+0x20] ;  /* 0x00002004000479ee */ /* 0x000e620008aa0000 */
[----:B------:R-:W-:Y:S01]  /*5d90*/  NOP ;  /* 0x0000000000007918 */ /* 0x000fe20000000000 */
[----:B------:R-:W-:Y:S01]  /*5da0*/  UIADD3 UR4, UPT, UPT, UR5, 0x90, URZ ;  /* 0x0000009005047890 */ /* 0x000fe2000fffe0ff */
[----:B------:R-:W-:Y:S02]  /*5db0*/  SHF.R.S32.HI R40, RZ, 0x18, R40 ;  /* 0x00000018ff287819 */ /* 0x000fe40000011428 */
[C---:B------:R-:W-:Y:S01]  /*5dc0*/  PRMT R65, R42.reuse, 0x8880, RZ ;  /* 0x000088802a417816 */ /* 0x040fe200000000ff */
[----:B------:R-:W-:Y:S01]  /*5dd0*/  UPRMT UR4, UR48, 0x654, UR4 ;  /* 0x0000065430047896 */ /* 0x000fe20008000004 */
[C---:B------:R-:W-:Y:S02]  /*5de0*/  SHF.L.U32 R64, R42.reuse, 0x10, RZ ;  /* 0x000000102a407819 */ /* 0x040fe400000006ff */
[----:B------:R-:W-:Y:S02]  /*5df0*/  SHF.L.U32 R63, R42, 0x8, RZ ;  /* 0x000000082a3f7819 */ /* 0x000fe400000006ff */
[----:B------:R-:W-:Y:S02]  /*5e00*/  SHF.R.S32.HI R42, RZ, 0x18, R42 ;  /* 0x00000018ff2a7819 */ /* 0x000fe4000001142a */
[C---:B------:R-:W-:Y:S02]  /*5e10*/  PRMT R62, R43.reuse, 0x8880, RZ ;  /* 0x000088802b3e7816 */ /* 0x040fe400000000ff */
[----:B-1----:R-:W-:Y:S01]  /*5e20*/  SYNCS.ARRIVE.TRANS64.RED.A1T0 RZ, [UR4], RZ ;  /* 0x000000ffffff79a7 */ /* 0x002fe20008100404 */
[----:B------:R-:W-:Y:S02]  /*5e30*/  SHF.L.U32 R61, R43, 0x10, RZ ;  /* 0x000000102b3d7819 */ /* 0x000fe400000006ff */
[----:B------:R-:W-:Y:S02]  /*5e40*/  SHF.R.S32.HI R43, RZ, 0x18, R43 ;  /* 0x00000018ff2b7819 */ /* 0x000fe4000001142b */
[----:B------:R-:W-:Y:S02]  /*5e50*/  SHF.L.U32 R51, R46, 0x8, RZ ;  /* 0x000000082e337819 */ /* 0x000fe400000006ff */
[----:B------:R-:W-:Y:S01]  /*5e60*/  SHF.R.S32.HI R3, RZ, 0x18, R3 ;  /* 0x00000018ff037819 */ /* 0x000fe20000011403 */
[C---:B----4-:R-:W-:Y:S01]  /*5e70*/  IMAD R4, R38.reuse, R4, RZ ;  /* 0x0000000426047224 */ /* 0x050fe200078e02ff */
[----:B------:R-:W-:Y:S01]  /*5e80*/  SHF.L.U32 R67, R41, 0x10, RZ ;  /* 0x0000001029437819 */ /* 0x000fe200000006ff */
[C---:B------:R-:W-:Y:S01]  /*5e90*/  IMAD R5, R38.reuse, R5, RZ ;  /* 0x0000000526057224 */ /* 0x040fe200078e02ff */
[----:B------:R-:W-:Y:S01]  /*5ea0*/  SHF.R.S32.HI R41, RZ, 0x18, R41 ;  /* 0x00000018ff297819 */ /* 0x000fe20000011429 */
[----:B------:R-:W-:Y:S01]  /*5eb0*/  IMAD R6, R38, R6, RZ ;  /* 0x0000000626067224 */ /* 0x000fe200078e02ff */
[----:B------:R-:W-:Y:S01]  /*5ec0*/  PRMT R59, R44, 0x8880, RZ ;  /* 0x000088802c3b7816 */ /* 0x000fe200000000ff */
[----:B------:R-:W-:Y:S01]  /*5ed0*/  IMAD R4, R0, R39, R4 ;  /* 0x0000002700047224 */ /* 0x000fe200078e0204 */
[----:B------:R-:W-:Y:S01]  /*5ee0*/  MOV R0, R68 ;  /* 0x0000004400007202 */ /* 0x000fe20000000f00 */
[----:B------:R-:W-:Y:S01]  /*5ef0*/  IMAD R7, R38, R7, RZ ;  /* 0x0000000726077224 */ /* 0x000fe200078e02ff */
[----:B------:R-:W-:Y:S01]  /*5f00*/  SHF.L.U32 R58, R44, 0x10, RZ ;  /* 0x000000102c3a7819 */ /* 0x000fe200000006ff */
[-C--:B------:R-:W-:Y:S01]  /*5f10*/  IMAD R5, R2, R39.reuse, R5 ;  /* 0x0000002702057224 */ /* 0x080fe200078e0205 */
[----:B------:R-:W-:Y:S01]  /*5f20*/  SHF.R.S32.HI R2, RZ, 0x18, R67 ;  /* 0x00000018ff027819 */ /* 0x000fe20000011443 */
[-C--:B------:R-:W-:Y:S01]  /*5f30*/  IMAD R6, R3, R39.reuse, R6 ;  /* 0x0000002703067224 */ /* 0x080fe200078e0206 */
[----:B------:R-:W-:Y:S01]  /*5f40*/  SHF.R.S32.HI R3, RZ, 0x18, R66 ;  /* 0x00000018ff037819 */ /* 0x000fe20000011442 */
[----:B------:R-:W-:Y:S01]  /*5f50*/  IMAD R8, R38, R8, RZ ;  /* 0x0000000826087224 */ /* 0x000fe200078e02ff */
[C---:B------:R-:W-:Y:S01]  /*5f60*/  PRMT R56, R45.reuse, 0x8880, RZ ;  /* 0x000088802d387816 */ /* 0x040fe200000000ff */
[----:B------:R-:W-:Y:S01]  /*5f70*/  IMAD R7, R40, R39, R7 ;  /* 0x0000002728077224 */ /* 0x000fe200078e0207 */
[----:B------:R-:W-:Y:S01]  /*5f80*/  MOV R40, R65 ;  /* 0x0000004100287202 */ /* 0x000fe20000000f00 */
[----:B------:R-:W-:Y:S01]  /*5f90*/  IMAD R9, R38, R9, RZ ;  /* 0x0000000926097224 */ /* 0x000fe200078e02ff */
[----:B------:R-:W-:Y:S01]  /*5fa0*/  SHF.L.U32 R55, R45, 0x10, RZ ;  /* 0x000000102d377819 */ /* 0x000fe200000006ff */
[-C--:B------:R-:W-:Y:S01]  /*5fb0*/  IMAD R8, R0, R39.reuse, R8 ;  /* 0x0000002700087224 */ /* 0x080fe200078e0208 */
[----:B------:R-:W-:Y:S01]  /*5fc0*/  PRMT R53, R46, 0x8880, RZ ;  /* 0x000088802e357816 */ /* 0x000fe200000000ff */
[----:B------:R-:W-:Y:S01]  /*5fd0*/  IMAD R10, R38, R10, RZ ;  /* 0x0000000a260a7224 */ /* 0x000fe200078e02ff */
[----:B------:R-:W-:Y:S01]  /*5fe0*/  SHF.R.S32.HI R45, RZ, 0x18, R45 ;  /* 0x00000018ff2d7819 */ /* 0x000fe2000001142d */
[----:B------:R-:W-:Y:S01]  /*5ff0*/  IMAD R9, R2, R39, R9 ;  /* 0x0000002702097224 */ /* 0x000fe200078e0209 */
[----:B------:R-:W-:Y:S01]  /*6000*/  SHF.L.U32 R52, R46, 0x10, RZ ;  /* 0x000000102e347819 */ /* 0x000fe200000006ff */
[C---:B------:R-:W-:Y:S01]  /*6010*/  IMAD R0, R38.reuse, R20, RZ ;  /* 0x0000001426007224 */ /* 0x040fe200078e02ff */
[C---:B------:R-:W-:Y:S01]  /*6020*/  PRMT R50, R47.reuse, 0x8880, RZ ;  /* 0x000088802f327816 */ /* 0x040fe200000000ff */
[C---:B------:R-:W-:Y:S01]  /*6030*/  IMAD R11, R38.reuse, R11, RZ ;  /* 0x0000000b260b7224 */ /* 0x040fe200078e02ff */
[----:B------:R-:W-:Y:S01]  /*6040*/  SHF.R.S32.HI R46, RZ, 0x18, R46 ;  /* 0x00000018ff2e7819 */ /* 0x000fe2000001142e */
[C---:B------:R-:W-:Y:S01]  /*6050*/  IMAD R2, R38.reuse, R21, RZ ;  /* 0x0000001526027224 */ /* 0x040fe200078e02ff */
[----:B------:R-:W-:Y:S01]  /*6060*/  SHF.L.U32 R49, R47, 0x10, RZ ;  /* 0x000000102f317819 */ /* 0x000fe200000006ff */
[C---:B------:R-:W-:Y:S01]  /*6070*/  IMAD R20, R38.reuse, R24, RZ ;  /* 0x0000001826147224 */ /* 0x040fe200078e02ff */
[----:B------:R-:W-:Y:S01]  /*6080*/  SHF.R.S32.HI R47, RZ, 0x18, R47 ;  /* 0x00000018ff2f7819 */ /* 0x000fe2000001142f */
[----:B------:R-:W-:Y:S01]  /*6090*/  IMAD R21, R38, R25, RZ ;  /* 0x0000001926157224 */ /* 0x000fe200078e02ff */
[----:B------:R-:W-:Y:S01]  /*60a0*/  SHF.L.U32 R57, R44, 0x8, RZ ;  /* 0x000000082c397819 */ /* 0x000fe200000006ff */
[----:B------:R-:W-:Y:S01]  /*60b0*/  IMAD R24, R38, R28, RZ ;  /* 0x0000001c26187224 */ /* 0x000fe200078e02ff */
[----:B------:R-:W-:Y:S01]  /*60c0*/  SHF.R.S32.HI R44, RZ, 0x18, R44 ;  /* 0x00000018ff2c7819 */ /* 0x000fe2000001142c */
[----:B------:R-:W-:Y:S01]  /*60d0*/  IMAD R10, R3, R39, R10 ;  /* 0x00000027030a7224 */ /* 0x000fe200078e020a */
[----:B------:R-:W-:Y:S01]  /*60e0*/  IADD3 R36, PT, PT, R36, 0x1, RZ ;  /* 0x0000000124247810 */ /* 0x000fe20007ffe0ff */
[C---:B------:R-:W-:Y:S02]  /*60f0*/  IMAD R12, R38.reuse, R12, RZ ;  /* 0x0000000c260c7224 */ /* 0x040fe400078e02ff */
[C---:B------:R-:W-:Y:S02]  /*6100*/  IMAD R25, R38.reuse, R29, RZ ;  /* 0x0000001d26197224 */ /* 0x040fe400078e02ff */
[C---:B------:R-:W-:Y:S01]  /*6110*/  IMAD R28, R38.reuse, R32, RZ ;  /* 0x00000020261c7224 */ /* 0x040fe200078e02ff */
[----:B------:R-:W-:Y:S01]  /*6120*/  SHF.R.S32.HI R32, RZ, 0x18, R64 ;  /* 0x00000018ff207819 */ /* 0x000fe20000011440 */
[C---:B------:R-:W-:Y:S01]  /*6130*/  IMAD R29, R38.reuse, R33, RZ ;  /* 0x00000021261d7224 */ /* 0x040fe200078e02ff */
[----:B------:R-:W-:Y:S01]  /*6140*/  I2IP.S8.S32.SAT R33, R7, R6, RZ ;  /* 0x0000000607217239 */ /* 0x000fe200000014ff */
[----:B------:R-:W-:Y:S01]  /*6150*/  IMAD R11, R41, R39, R11 ;  /* 0x00000027290b7224 */ /* 0x000fe200078e020b */
[----:B------:R-:W-:Y:S01]  /*6160*/  MOV R7, R62 ;  /* 0x0000003e00077202 */ /* 0x000fe20000000f00 */
[C---:B------:R-:W-:Y:S01]  /*6170*/  IMAD R13, R38.reuse, R13, RZ ;  /* 0x0000000d260d7224 */ /* 0x040fe200078e02ff */
[----:B------:R-:W-:Y:S01]  /*6180*/  SHF.R.S32.HI R6, RZ, 0x18, R63 ;  /* 0x00000018ff067819 */ /* 0x000fe2000001143f */
[----:B------:R-:W-:Y:S01]  /*6190*/  IMAD R14, R38, R14, RZ ;  /* 0x0000000e260e7224 */ /* 0x000fe200078e02ff */
[----:B------:R-:W-:Y:S01]  /*61a0*/  I2IP.S8.S32.SAT R41, R11, R10, RZ ;  /* 0x0000000a0b297239 */ /* 0x000fe200000014ff */
[----:B------:R-:W-:Y:S01]  /*61b0*/  IMAD R12, R40, R39, R12 ;  /* 0x00000027280c7224 */ /* 0x000fe200078e020c */
[----:B------:R-:W-:Y:S01]  /*61c0*/  I2IP.S8.S32.SAT R40, R5, R4, R33 ;  /* 0x0000000405287239 */ /* 0x000fe20000001421 */
[----:B------:R-:W-:Y:S01]  /*61d0*/  IMAD R15, R38, R15, RZ ;  /* 0x0000000f260f7224 */ /* 0x000fe200078e02ff */
[----:B------:R-:W-:Y:S01]  /*61e0*/  I2IP.S8.S32.SAT R41, R9, R8, R41 ;  /* 0x0000000809297239 */ /* 0x000fe20000001429 */
[-C--:B------:R-:W-:Y:S01]  /*61f0*/  IMAD R13, R32, R39.reuse, R13 ;  /* 0x00000027200d7224 */ /* 0x080fe200078e020d */
[----:B------:R-:W-:Y:S01]  /*6200*/  SHF.R.S32.HI R10, RZ, 0x18, R61 ;  /* 0x00000018ff0a7819 */ /* 0x000fe2000001143d */
[----:B------:R-:W-:Y:S01]  /*6210*/  IMAD R16, R38, R16, RZ ;  /* 0x0000001026107224 */ /* 0x000fe200078e02ff */
[----:B------:R-:W-:Y:S01]  /*6220*/  SHF.R.S32.HI R5, RZ, 0x18, R58 ;  /* 0x00000018ff057819 */ /* 0x000fe2000001143a */
[----:B------:R-:W-:Y:S01]  /*6230*/  IMAD R14, R6, R39, R14 ;  /* 0x00000027060e7224 */ /* 0x000fe200078e020e */
[----:B------:R-:W-:Y:S01]  /*6240*/  SHF.R.S32.HI R11, RZ, 0x18, R60 ;  /* 0x00000018ff0b7819 */ /* 0x000fe2000001143c */
[----:B------:R-:W-:Y:S01]  /*6250*/  IMAD R17, R38, R17, RZ ;  /* 0x0000001126117224 */ /* 0x000fe200078e02ff */
[----:B------:R-:W-:Y:S01]  /*6260*/  SHF.R.S32.HI R6, RZ, 0x18, R57 ;  /* 0x00000018ff067819 */ /* 0x000fe20000011439 */
[-C--:B------:R-:W-:Y:S02]  /*6270*/  IMAD R15, R42, R39.reuse, R15 ;  /* 0x000000272a0f7224 */ /* 0x080fe400078e020f */
[C---:B------:R-:W-:Y:S02]  /*6280*/  IMAD R18, R38.reuse, R18, RZ ;  /* 0x0000001226127224 */ /* 0x040fe400078e02ff */
[----:B------:R-:W-:Y:S01]  /*6290*/  IMAD R16, R7, R39, R16 ;  /* 0x0000002707107224 */ /* 0x000fe200078e0210 */
[----:B------:R-:W-:Y:S01]  /*62a0*/  I2IP.S8.S32.SAT R14, R15, R14, RZ ;  /* 0x0000000e0f0e7239 */ /* 0x000fe200000014ff */
[----:B------:R-:W-:Y:S01]  /*62b0*/  IMAD R19, R38, R19, RZ ;  /* 0x0000001326137224 */ /* 0x000fe200078e02ff */
[----:B------:R-:W-:Y:S01]  /*62c0*/  SHF.R.S32.HI R7, RZ, 0x18, R48 ;  /* 0x00000018ff077819 */ /* 0x000fe20000011430 */
[-C--:B------:R-:W-:Y:S01]  /*62d0*/  IMAD R17, R10, R39.reuse, R17 ;  /* 0x000000270a117224 */ /* 0x080fe200078e0211 */
[----:B------:R-:W-:Y:S01]  /*62e0*/  I2IP.S8.S32.SAT R42, R13, R12, R14 ;  /* 0x0000000c0d2a7239 */ /* 0x000fe2000000140e */
[-C--:B------:R-:W-:Y:S02]  /*62f0*/  IMAD R18, R11, R39.reuse, R18 ;  /* 0x000000270b127224 */ /* 0x080fe400078e0212 */
[----:B------:R-:W-:Y:S02]  /*6300*/  IMAD.MOV.U32 R4, RZ, RZ, R59 ;  /* 0x000000ffff047224 */ /* 0x000fe400078e003b */
[-C--:B------:R-:W-:Y:S02]  /*6310*/  IMAD R19, R43, R39.reuse, R19 ;  /* 0x000000272b137224 */ /* 0x080fe400078e0213 */
[----:B------:R-:W-:Y:S02]  /*6320*/  IMAD R3, R38, R22, RZ ;  /* 0x0000001626037224 */ /* 0x000fe400078e02ff */
[----:B------:R-:W-:Y:S01]  /*6330*/  IMAD R0, R4, R39, R0 ;  /* 0x0000002704007224 */ /* 0x000fe200078e0200 */
[----:B------:R-:W-:Y:S01]  /*6340*/  I2IP.S8.S32.SAT R18, R19, R18, RZ ;  /* 0x0000001213127239 */ /* 0x000fe200000014ff */
[----:B------:R-:W-:Y:S01]  /*6350*/  IMAD R23, R38, R23, RZ ;  /* 0x0000001726177224 */ /* 0x000fe200078e02ff */
[----:B------:R-:W-:Y:S01]  /*6360*/  MOV R4, R56 ;  /* 0x0000003800047202 */ /* 0x000fe20000000f00 */
[-C--:B------:R-:W-:Y:S01]  /*6370*/  IMAD R2, R5, R39.reuse, R2 ;  /* 0x0000002705027224 */ /* 0x080fe200078e0202 */
[----:B------:R-:W-:Y:S01]  /*6380*/  I2IP.S8.S32.SAT R43, R17, R16, R18 ;  /* 0x00000010112b7239 */ /* 0x000fe20000001412 */
[-C--:B------:R-:W-:Y:S01]  /*6390*/  IMAD R3, R6, R39.reuse, R3 ;  /* 0x0000002706037224 */ /* 0x080fe200078e0203 */
[----:B------:R-:W-:Y:S01]  /*63a0*/  SHF.R.S32.HI R5, RZ, 0x18, R55 ;  /* 0x00000018ff057819 */ /* 0x000fe20000011437 */
[-C--:B------:R-:W-:Y:S01]  /*63b0*/  IMAD R23, R44, R39.reuse, R23 ;  /* 0x000000272c177224 */ /* 0x080fe200078e0217 */
[----:B------:R-:W-:Y:S01]  /*63c0*/  SHF.R.S32.HI R6, RZ, 0x18, R54 ;  /* 0x00000018ff067819 */ /* 0x000fe20000011436 */
[----:B------:R-:W-:Y:S01]  /*63d0*/  IMAD R22, R38, R26, RZ ;  /* 0x0000001a26167224 */ /* 0x000fe200078e02ff */
[----:B------:R1:W-:Y:S01]  /*63e0*/  STS.128 [R79+UR44+0x1200], R40 ;  /* 0x001200284f007988 */ /* 0x0003e20008000c2c */
[----:B------:R-:W-:Y:S01]  /*63f0*/  IMAD R20, R4, R39, R20 ;  /* 0x0000002704147224 */ /* 0x000fe200078e0214 */
[----:B------:R-:W-:Y:S01]  /*6400*/  I2IP.S8.S32.SAT R3, R23, R3, RZ ;  /* 0x0000000317037239 */ /* 0x000fe200000014ff */
[----:B------:R-:W-:Y:S01]  /*6410*/  IMAD R27, R38, R27, RZ ;  /* 0x0000001b261b7224 */ /* 0x000fe200078e02ff */
[----:B------:R-:W-:Y:S01]  /*6420*/  MOV R4, R53 ;  /* 0x0000003500047202 */ /* 0x000fe20000000f00 */
[-C--:B------:R-:W-:Y:S01]  /*6430*/  IMAD R21, R5, R39.reuse, R21 ;  /* 0x0000002705157224 */ /* 0x080fe200078e0215 */
[----:B------:R-:W-:Y:S01]  /*6440*/  SHF.R.S32.HI R5, RZ, 0x18, R52 ;  /* 0x00000018ff057819 */ /* 0x000fe20000011434 */
[-C--:B------:R-:W-:Y:S01]  /*6450*/  IMAD R22, R6, R39.reuse, R22 ;  /* 0x0000002706167224 */ /* 0x080fe200078e0216 */
[----:B------:R-:W-:Y:S01]  /*6460*/  SHF.R.S32.HI R6, RZ, 0x18, R49 ;  /* 0x00000018ff067819 */ /* 0x000fe20000011431 */
[-C--:B------:R-:W-:Y:S02]  /*6470*/  IMAD R27, R45, R39.reuse, R27 ;  /* 0x000000272d1b7224 */ /* 0x080fe400078e021b */
[-C--:B------:R-:W-:Y:S01]  /*6480*/  IMAD R24, R4, R39.reuse, R24 ;  /* 0x0000002704187224 */ /* 0x080fe200078e0218 */
[----:B------:R-:W-:Y:S01]  /*6490*/  SHF.R.S32.HI R4, RZ, 0x18, R51 ;  /* 0x00000018ff047819 */ /* 0x000fe20000011433 */
[C---:B------:R-:W-:Y:S02]  /*64a0*/  IMAD R26, R38.reuse, R30, RZ ;  /* 0x0000001e261a7224 */ /* 0x040fe400078e02ff */
[----:B------:R-:W-:Y:S01]  /*64b0*/  IMAD R25, R5, R39, R25 ;  /* 0x0000002705197224 */ /* 0x000fe200078e0219 */
[----:B------:R-:W-:Y:S01]  /*64c0*/  MOV R5, R50 ;  /* 0x0000003200057202 */ /* 0x000fe20000000f00 */
[----:B------:R-:W-:Y:S02]  /*64d0*/  IMAD R31, R38, R31, RZ ;  /* 0x0000001f261f7224 */ /* 0x000fe400078e02ff */
[-C--:B------:R-:W-:Y:S01]  /*64e0*/  IMAD R26, R4, R39.reuse, R26 ;  /* 0x00000027041a7224 */ /* 0x080fe200078e021a */
[----:B------:R-:W-:Y:S01]  /*64f0*/  I2IP.S8.S32.SAT R4, R2, R0, R3 ;  /* 0x0000000002047239 */ /* 0x000fe20000001403 */
[-C--:B------:R-:W-:Y:S02]  /*6500*/  IMAD R31, R46, R39.reuse, R31 ;  /* 0x000000272e1f7224 */ /* 0x080fe400078e021f */
[-C--:B------:R-:W-:Y:S01]  /*6510*/  IMAD R28, R5, R39.reuse, R28 ;  /* 0x00000027051c7224 */ /* 0x080fe200078e021c */
[----:B------:R-:W-:Y:S01]  /*6520*/  I2IP.S8.S32.SAT R5, R27, R22, RZ ;  /* 0x000000161b057239 */ /* 0x000fe200000014ff */
[----:B------:R-:W-:Y:S02]  /*6530*/  IMAD R30, R38, R34, RZ ;  /* 0x00000022261e7224 */ /* 0x000fe400078e02ff */
[----:B------:R-:W-:Y:S01]  /*6540*/  IMAD R29, R6, R39, R29 ;  /* 0x00000027061d7224 */ /* 0x000fe200078e021d */
[----:B------:R-:W-:Y:S01]  /*6550*/  I2IP.S8.S32.SAT R6, R31, R26, RZ ;  /* 0x0000001a1f067239 */ /* 0x000fe200000014ff */
[----:B------:R-:W-:Y:S01]  /*6560*/  IMAD R35, R38, R35, RZ ;  /* 0x0000002326237224 */ /* 0x000fe200078e02ff */
[----:B------:R-:W-:Y:S01]  /*6570*/  I2IP.S8.S32.SAT R5, R21, R20, R5 ;  /* 0x0000001415057239 */ /* 0x000fe20000001405 */
[-C--:B------:R-:W-:Y:S01]  /*6580*/  IMAD R30, R7, R39.reuse, R30 ;  /* 0x00000027071e7224 */ /* 0x080fe200078e021e */
[----:B------:R-:W-:Y:S01]  /*6590*/  I2IP.S8.S32.SAT R6, R25, R24, R6 ;  /* 0x0000001819067239 */ /* 0x000fe20000001406 */
[----:B------:R-:W-:Y:S05]  /*65a0*/  IMAD R35, R47, R39, R35 ;  /* 0x000000272f237224 */ /* 0x000fea00078e0223 */
[----:B------:R-:W-:Y:S04]  /*65b0*/  I2IP.S8.S32.SAT R7, R35, R30, RZ ;  /* 0x0000001e23077239 */ /* 0x000fe800000014ff */
[----:B------:R-:W-:Y:S05]  /*65c0*/  I2IP.S8.S32.SAT R7, R29, R28, R7 ;  /* 0x0000001c1d077239 */ /* 0x000fea0000001407 */
[----:B------:R1:W-:Y:S01]  /*65d0*/  STS.128 [R78+0x1010], R4 ;  /* 0x001010044e007388 */ /* 0x0003e20000000c00 */
[----:B------:R-:W-:Y:S01]  /*65e0*/  @!PT LDS RZ, [RZ] ;  /* 0x00000000fffff984 */ /* 0x000fe20000000800 */
[----:B------:R-:W-:Y:S01]  /*65f0*/  @!PT LDS RZ, [RZ] ;  /* 0x00000000fffff984 */ /* 0x000fe20000000800 */
[----:B------:R-:W-:Y:S01]  /*6600*/  @!PT LDS RZ, [RZ] ;  /* 0x00000000fffff984 */ /* 0x000fe20000000800 */
[----:B------:R-:W-:Y:S01]  /*6610*/  @!PT LDS RZ, [RZ] ;  /* 0x00000000fffff984 */ /* 0x000fe20000000800 */
[----:B------:R3:W-:Y:S07]  /*6620*/  MEMBAR.ALL.CTA ;  /* 0x0000000000007992 */ /* 0x0007ee0000008000 */
[----:B---3--:R-:W3:Y:S02]  /*6630*/  FENCE.VIEW.ASYNC.S ;  /* 0x00000000000073c6 */ /* 0x008ee40000000000 */
[----:B---3--:R-:W-:Y:S06]  /*6640*/  BAR.SYNC.DEFER_BLOCKING 0x1, 0x80 ;  /* 0x0042000000007b1d */ /* 0x008fec0000010000 */
[----:B------:R-:W-:Y:S05]  /*6650*/  @P0 BRA `(.L_x_99) ;  /* 0x0000000000300947 */ /* 0x000fea0003800000 */
[----:B------:R-:W-:Y:S02]  /*6660*/  UIADD3 UR4, UPT, UPT, UR44, 0x1200, URZ ;  /* 0x000012002c047890 */ /* 0x000fe4000fffe0ff */
[----:B------:R-:W-:Y:S02]  /*6670*/  USHF.L.U32 UR9, UR45, 0x6, URZ ;  /* 0x000000062d097899 */ /* 0x000fe400080006ff */
[----:B------:R-:W-:Y:S02]  /*6680*/  USHF.L.U32 UR10, UR46, 0x6, URZ ;  /* 0x000000062e0a7899 */ /* 0x000fe400080006ff */
[----:B------:R-:W-:Y:S01]  /*6690*/  MOV R86, UR4 ;  /* 0x0000000400567c02 */ /* 0x000fe20008000f00 */
[----:B------:R-:W-:Y:S01]  /*66a0*/  UIADD3 UR4, UP0, UPT, UR62, 0x680, URZ ;  /* 0x000006803e047890 */ /* 0x000fe2000ff1e0ff */
[----:B------:R-:W-:Y:S02]  /*66b0*/  UMOV UR11, UR36 ;  /* 0x00000024000b7c82 */ /* 0x000fe40008000000 */
[----:B------:R-:W-:Y:S01]  /*66c0*/  R2UR UR8, R86 ;  /* 0x00000000560872ca */ /* 0x000fe200000e0000 */
[----:B------:R-:W-:Y:S11]  /*66d0*/  UIADD3.X UR5, UPT, UPT, URZ, UR63, URZ, UP0, !UPT ;  /* 0x0000003fff057290 */ /* 0x000ff600087fe4ff */
[----:B------:R-:W-:Y:S01]  /*66e0*/  @!UPT UIADD3 URZ, UPT, UPT, URZ, URZ, URZ ;  /* 0x000000fffffff290 */ /* 0x000fe2000fffe0ff */
[----:B------:R3:W-:Y:S01]  /*66f0*/  UTMASTG.3D [UR8], [UR4] ;  /* 0x00000008040073b5 */ /* 0x0007e20008010000 */
[----:B------:R0:W-:Y:S01]  /*6700*/  UTMACMDFLUSH ;  /* 0x00000000000079b7 */ /* 0x0001e20000000000 */
[----:B---3--:R-:W-:Y:S04]  /*6710*/  DEPBAR.LE SB0, 0x0 ;  /* 0x000080000000791a */ /* 0x008fe80000000000 */
.L_x_99:
[----:B------:R-:W-:Y:S05]  /*6720*/  BSYNC.RECONVERGENT B0 ;  /* 0x0000000000007941 */ /* 0x000fea0003800200 */
.L_x_98:
[----:B------:R-:W-:Y:S01]  /*6730*/  BAR.SYNC.DEFER_BLOCKING 0x1, 0x80 ;  /* 0x0042000000007b1d */ /* 0x000fe20000010000 */
[----:B------:R-:W-:Y:S01]  /*6740*/  ISETP.NE.AND P0, PT, R82, 0x2, PT ;  /* 0x000000025200780c */ /* 0x000fe20003f05270 */
[----:B------:R-:W-:Y:S01]  /*6750*/  UISETP.NE.AND UP0, UPT, UR47, URZ, UPT ;  /* 0x000000ff2f00728c */ /* 0x000fe2000bf05270 */
[----:B------:R-:W-:Y:S01]  /*6760*/  ISETP.NE.AND P1, PT, R36, 0x4, PT ;  /* 0x000000042400780c */ /* 0x000fe20003f25270 */
[----:B------:R-:W-:Y:S01]  /*6770*/  UIADD3 UR45, UPT, UPT, UR37, UR60, URZ ;  /* 0x0000003c252d7290 */ /* 0x000fe2000fffe0ff */
[----:B------:R-:W-:Y:S01]  /*6780*/  SEL R2, RZ, 0x1, P0 ;  /* 0x00000001ff027807 */ /* 0x000fe20000000000 */
[----:B------:R-:W-:Y:S01]  /*6790*/  UIADD3 UR46, UPT, UPT, UR38, UR57, URZ ;  /* 0x00000039262e7290 */ /* 0x000fe2000fffe0ff */
[----:B------:R-:W-:Y:S02]  /*67a0*/  SEL R0, RZ, 0x1, P1 ;  /* 0x00000001ff007807 */ /* 0x000fe40000800000 */
[----:B------:R-:W-:Y:S02]  /*67b0*/  LOP3.LUT R84, R84, R2, RZ, 0x3c, !PT ;  /* 0x0000000254547212 */ /* 0x000fe400078e3cff */
[----:B------:R-:W-:Y:S02]  /*67c0*/  LOP3.LUT R85, R85, R0, RZ, 0x3c, !PT ;  /* 0x0000000055557212 */ /* 0x000fe400078e3cff */
[----:B------:R-:W-:Y:S02]  /*67d0*/  SEL R82, R82, RZ, P0 ;  /* 0x000000ff52527207 */ /* 0x000fe40000000000 */
[----:B------:R-:W-:Y:S01]  /*67e0*/  SEL R36, R36, RZ, P1 ;  /* 0x000000ff24247207 */ /* 0x000fe20000800000 */
[----:B------:R-:W-:Y:S01]  /*67f0*/  UMOV UR36, UR51 ;  /* 0x0000003300247c82 */ /* 0x000fe20008000000 */
[----:B------:R-:W-:Y:S05]  /*6800*/  BRA.U UP0, `(.L_x_100) ;  /* 0xffffffe500107547 */ /* 0x000fea000b83ffff */
[----:B------:R-:W-:Y:S05]  /*6810*/  EXIT ;  /* 0x000000000000794d */ /* 0x000fea0003800000 */
.L_x_24:
[----:B--2---:R2:W3:Y:S02]  /*6820*/  SYNCS.PHASECHK.TRANS64.TRYWAIT P0, [R0+URZ+0xc0], R2 ;  /* 0x0000c002000075a7 */ /* 0x0044e400080011ff */
[----:B---3--:R-:W-:Y:S05]  /*6830*/  @!P0 NANOSLEEP.SYNCS 0x989680 ;  /* 0x009896800000895d */ /* 0x008fea0003900000 */
[----:B------:R-:W3:Y:S02]  /*6840*/  @!P0 SYNCS.PHASECHK.TRANS64 P0, [R0+URZ+0xc0], R2 ;  /* 0x0000c002000085a7 */ /* 0x000ee400080010ff */
[----:B---3--:R-:W-:Y:S05]  /*6850*/  @!P0 BRA `(.L_x_24) ;  /* 0xfffffffc00f08947 */ /* 0x008fea000383ffff */
[----:B------:R-:W-:Y:S05]  /*6860*/  BRA `(.L_x_101) ;  /* 0xffffffb000347947 */ /* 0x000fea000383ffff */
.L_x_27:
[----:B-1----:R-:W-:-:S07]  /*6870*/  MOV R0, UR33 ;  /* 0x0000002100007c02 */ /* 0x002fce0008000f00 */
.L_x_102:
[----:B-1----:R1:W2:Y:S02]  /*6880*/  SYNCS.PHASECHK.TRANS64.TRYWAIT P0, [R0+URZ+0x18], R3 ;  /* 0x00001803000075a7 */ /* 0x0022a400080011ff */
[----:B--2---:R-:W-:Y:S05]  /*6890*/  @!P0 NANOSLEEP.SYNCS 0x989680 ;  /* 0x009896800000895d */ /* 0x004fea0003900000 */
[----:B------:R-:W2:Y:S02]  /*68a0*/  @!P0 SYNCS.PHASECHK.TRANS64 P0, [R0+URZ+0x18], R3 ;  /* 0x00001803000085a7 */ /* 0x000ea400080010ff */
[----:B--2---:R-:W-:Y:S05]  /*68b0*/  @!P0 BRA `(.L_x_102) ;  /* 0xfffffffc00f08947 */ /* 0x004fea000383ffff */
[----:B------:R-:W-:Y:S05]  /*68c0*/  BRA `(.L_x_26) ;  /* 0xffffffb000807947 */ /* 0x000fea000383ffff */
.L_x_34:
[----:B-1----:R-:W-:-:S07]  /*68d0*/  MOV R0, UR17 ;  /* 0x0000001100007c02 */ /* 0x002fce0008000f00 */
.L_x_103:
[----:B-1----:R1:W2:Y:S02]  /*68e0*/  SYNCS.PHASECHK.TRANS64.TRYWAIT P0, [R0+URZ+0x18], R3 ;  /* 0x00001803000075a7 */ /* 0x0022a400080011ff */
[----:B--2---:R-:W-:Y:S05]  /*68f0*/  @!P0 NANOSLEEP.SYNCS 0x989680 ;  /* 0x009896800000895d */ /* 0x004fea0003900000 */
[----:B------:R-:W2:Y:S02]  /*6900*/  @!P0 SYNCS.PHASECHK.TRANS64 P0, [R0+URZ+0x18], R3 ;  /* 0x00001803000085a7 */ /* 0x000ea400080010ff */
[----:B--2---:R-:W-:Y:S05]  /*6910*/  @!P0 BRA `(.L_x_103) ;  /* 0xfffffffc00f08947 */ /* 0x004fea000383ffff */
[----:B------:R-:W-:Y:S05]  /*6920*/  BRA `(.L_x_33) ;  /* 0xffffffb400447947 */ /* 0x000fea000383ffff */
.L_x_39:
[----:B-1----:R1:W2:Y:S02]  /*6930*/  SYNCS.PHASECHK.TRANS64.TRYWAIT P0, [R3+URZ+0x50], R0 ;  /* 0x00005000030075a7 */ /* 0x0022a400080011ff */
[----:B--2---:R-:W-:Y:S05]  /*6940*/  @!P0 NANOSLEEP.SYNCS 0x989680 ;  /* 0x009896800000895d */ /* 0x004fea0003900000 */
[----:B------:R-:W2:Y:S02]  /*6950*/  @!P0 SYNCS.PHASECHK.TRANS64 P0, [R3+URZ+0x50], R0 ;  /* 0x00005000030085a7 */ /* 0x000ea400080010ff */
[----:B--2---:R-:W-:Y:S05]  /*6960*/  @!P0 BRA `(.L_x_39) ;  /* 0xfffffffc00f08947 */ /* 0x004fea000383ffff */
[----:B------:R-:W-:Y:S05]  /*6970*/  BRA `(.L_x_104) ;  /* 0xffffffb400f07947 */ /* 0x000fea000383ffff */
.L_x_43:
[----:B------:R-:W-:-:S07]  /*6980*/  MOV R0, UR4 ;  /* 0x0000000400007c02 */ /* 0x000fce0008000f00 */
.L_x_105:
[----:B-1----:R1:W2:Y:S02]  /*6990*/  SYNCS.PHASECHK.TRANS64.TRYWAIT P0, [R0+URZ], R2 ;  /* 0x00000002000075a7 */ /* 0x0022a400080011ff */
[----:B--2---:R-:W-:Y:S05]  /*69a0*/  @!P0 NANOSLEEP.SYNCS 0x989680 ;  /* 0x009896800000895d */ /* 0x004fea0003900000 */
[----:B------:R-:W2:Y:S02]  /*69b0*/  @!P0 SYNCS.PHASECHK.TRANS64 P0, [R0+URZ], R2 ;  /* 0x00000002000085a7 */ /* 0x000ea400080010ff */
[----:B--2---:R-:W-:Y:S05]  /*69c0*/  @!P0 BRA `(.L_x_105) ;  /* 0xfffffffc00f08947 */ /* 0x004fea000383ffff */
[----:B------:R-:W-:Y:S05]  /*69d0*/  BRA `(.L_x_106) ;  /* 0xffffffbc00947947 */ /* 0x000fea000383ffff */
.L_x_44:
[----:B------:R-:W-:-:S07]  /*69e0*/  MOV R0, UR5 ;  /* 0x0000000500007c02 */ /* 0x000fce0008000f00 */
.L_x_107:
[----:B-1----:R1:W2:Y:S02]  /*69f0*/  SYNCS.PHASECHK.TRANS64.TRYWAIT P0, [R0+URZ], R2 ;  /* 0x00000002000075a7 */ /* 0x0022a400080011ff */
[----:B--2---:R-:W-:Y:S05]  /*6a00*/  @!P0 NANOSLEEP.SYNCS 0x989680 ;  /* 0x009896800000895d */ /* 0x004fea0003900000 */
[----:B------:R-:W2:Y:S02]  /*6a10*/  @!P0 SYNCS.PHASECHK.TRANS64 P0, [R0+URZ], R2 ;  /* 0x00000002000085a7 */ /* 0x000ea400080010ff */
[----:B--2---:R-:W-:Y:S05]  /*6a20*/  @!P0 BRA `(.L_x_107) ;  /* 0xfffffffc00f08947 */ /* 0x004fea000383ffff */
[----:B------:R-:W-:Y:S05]  /*6a30*/  BRA `(.L_x_108) ;  /* 0xffffffbc00a07947 */ /* 0x000fea000383ffff */
.L_x_47:
[----:B--2---:R2:W3:Y:S02]  /*6a40*/  SYNCS.PHASECHK.TRANS64.TRYWAIT P0, [R2+URZ+0xb0], R4 ;  /* 0x0000b004020075a7 */ /* 0x0044e400080011ff */
[----:B---3--:R-:W-:Y:S05]  /*6a50*/  @!P0 NANOSLEEP.SYNCS 0x989680 ;  /* 0x009896800000895d */ /* 0x008fea0003900000 */
[----:B------:R-:W3:Y:S02]  /*6a60*/  @!P0 SYNCS.PHASECHK.TRANS64 P0, [R2+URZ+0xb0], R4 ;  /* 0x0000b004020085a7 */ /* 0x000ee400080010ff */
[----:B---3--:R-:W-:Y:S05]  /*6a70*/  @!P0 BRA `(.L_x_47) ;  /* 0xfffffffc00f08947 */ /* 0x008fea000383ffff */
[----:B------:R-:W-:Y:S05]  /*6a80*/  BRA `(.L_x_109) ;  /* 0xffffffbc00fc7947 */ /* 0x000fea000383ffff */
.L_x_48:
[----:B------:R-:W-:-:S07]  /*6a90*/  MOV R2, UR4 ;  /* 0x0000000400027c02 */ /* 0x000fce0008000f00 */
.L_x_110:
[----:B--2---:R2:W3:Y:S02]  /*6aa0*/  SYNCS.PHASECHK.TRANS64.TRYWAIT P0, [R2+URZ+0x60], R5 ;  /* 0x00006005020075a7 */ /* 0x0044e400080011ff */
[----:B---3--:R-:W-:Y:S05]  /*6ab0*/  @!P0 NANOSLEEP.SYNCS 0x989680 ;  /* 0x009896800000895d */ /* 0x008fea0003900000 */
[----:B------:R-:W3:Y:S02]  /*6ac0*/  @!P0 SYNCS.PHASECHK.TRANS64 P0, [R2+URZ+0x60], R5 ;  /* 0x00006005020085a7 */ /* 0x000ee400080010ff */
[----:B---3--:R-:W-:Y:S05]  /*6ad0*/  @!P0 BRA `(.L_x_110) ;  /* 0xfffffffc00f08947 */ /* 0x008fea000383ffff */
[----:B------:R-:W-:Y:S05]  /*6ae0*/  BRA `(.L_x_111) ;  /* 0xffffffc0000c7947 */ /* 0x000fea000383ffff */
.L_x_49:
[----:B--2---:R2:W3:Y:S02]  /*6af0*/  SYNCS.PHASECHK.TRANS64.TRYWAIT P1, [R2+URZ+0x50], R4 ;  /* 0x00005004020075a7 */ /* 0x0044e400080211ff */
[----:B---3--:R-:W-:Y:S05]  /*6b00*/  @!P1 NANOSLEEP.SYNCS 0x989680 ;  /* 0x009896800000995d */ /* 0x008fea0003900000 */
[----:B------:R-:W3:Y:S02]  /*6b10*/  @!P1 SYNCS.PHASECHK.TRANS64 P1, [R2+URZ+0x50], R4 ;  /* 0x00005004020095a7 */ /* 0x000ee400080210ff */
[----:B---3--:R-:W-:Y:S05]  /*6b20*/  @!P1 BRA `(.L_x_49) ;  /* 0xfffffffc00f09947 */ /* 0x008fea000383ffff */
[----:B------:R-:W-:Y:S05]  /*6b30*/  BRA `(.L_x_112) ;  /* 0xffffffc0003c7947 */ /* 0x000fea000383ffff */
.L_x_52:
[----:B------:R-:W-:-:S07]  /*6b40*/  MOV R0, UR4 ;  /* 0x0000000400007c02 */ /* 0x000fce0008000f00 */
.L_x_113:
[----:B--2---:R2:W3:Y:S02]  /*6b50*/  SYNCS.PHASECHK.TRANS64.TRYWAIT P0, [R0+URZ+0x60], R2 ;  /* 0x00006002000075a7 */ /* 0x0044e400080011ff */
[----:B---3--:R-:W-:Y:S05]  /*6b60*/  @!P0 NANOSLEEP.SYNCS 0x989680 ;  /* 0x009896800000895d */ /* 0x008fea0003900000 */
[----:B------:R-:W3:Y:S02]  /*6b70*/  @!P0 SYNCS.PHASECHK.TRANS64 P0, [R0+URZ+0x60], R2 ;  /* 0x00006002000085a7 */ /* 0x000ee400080010ff */
[----:B---3--:R-:W-:Y:S05]  /*6b80*/  @!P0 BRA `(.L_x_113) ;  /* 0xfffffffc00f08947 */ /* 0x008fea000383ffff */
[----:B------:R-:W-:Y:S05]  /*6b90*/  BRA `(.L_x_51) ;  /* 0xffffffc000907947 */ /* 0x000fea000383ffff */
.L_x_59:
[----:B-1----:R1:W2:Y:S02]  /*6ba0*/  SYNCS.PHASECHK.TRANS64.TRYWAIT P1, [R0+URZ+0x50], R2 ;  /* 0x00005002000075a7 */ /* 0x0022a400080211ff */
[----:B--2---:R-:W-:Y:S05]  /*6bb0*/  @!P1 NANOSLEEP.SYNCS 0x989680 ;  /* 0x009896800000995d */ /* 0x004fea0003900000 */
[----:B------:R-:W2:Y:S02]  /*6bc0*/  @!P1 SYNCS.PHASECHK.TRANS64 P1, [R0+URZ+0x50], R2 ;  /* 0x00005002000095a7 */ /* 0x000ea400080210ff */
[----:B--2---:R-:W-:Y:S05]  /*6bd0*/  @!P1 BRA `(.L_x_59) ;  /* 0xfffffffc00f09947 */ /* 0x004fea000383ffff */
[----:B------:R-:W-:Y:S05]  /*6be0*/  BRA `(.L_x_114) ;  /* 0xffffffc400f47947 */ /* 0x000fea000383ffff */
.L_x_60:
[----:B------:R-:W-:-:S07]  /*6bf0*/  MOV R2, UR23 ;  /* 0x0000001700027c02 */ /* 0x000fce0008000f00 */
.L_x_115:
[----:B-1----:R1:W2:Y:S02]  /*6c00*/  SYNCS.PHASECHK.TRANS64.TRYWAIT P0, [R2+URZ+0x90], R0 ;  /* 0x00009000020075a7 */ /* 0x0022a400080011ff */
[----:B--2---:R-:W-:Y:S05]  /*6c10*/  @!P0 NANOSLEEP.SYNCS 0x989680 ;  /* 0x009896800000895d */ /* 0x004fea0003900000 */
[----:B------:R-:W2:Y:S02]  /*6c20*/  @!P0 SYNCS.PHASECHK.TRANS64 P0, [R2+URZ+0x90], R0 ;  /* 0x00009000020085a7 */ /* 0x000ea400080010ff */
[----:B--2---:R-:W-:Y:S05]  /*6c30*/  @!P0 BRA `(.L_x_115) ;  /* 0xfffffffc00f08947 */ /* 0x004fea000383ffff */
[----:B------:R-:W-:Y:S05]  /*6c40*/  BRA `(.L_x_116) ;  /* 0xffffffc800447947 */ /* 0x000fea000383ffff */
.L_x_63:
[----:B------:R-:W-:Y:S07]  /*6c50*/  MOV R0, UR5 ;  /* 0x0000000500007c02 */ /* 0x000fee0008000f00 */
.L_x_117:
[----:B-1----:R1:W2:Y:S02]  /*6c60*/  SYNCS.PHASECHK.TRANS64.TRYWAIT P0, [R0+URZ], R2 ;  /* 0x00000002000075a7 */ /* 0x0022a400080011ff */
[----:B--2---:R-:W-:Y:S05]  /*6c70*/  @!P0 NANOSLEEP.SYNCS 0x989680 ;  /* 0x009896800000895d */ /* 0x004fea0003900000 */
[----:B------:R-:W2:Y:S02]  /*6c80*/  @!P0 SYNCS.PHASECHK.TRANS64 P0, [R0+URZ], R2 ;  /* 0x00000002000085a7 */ /* 0x000ea400080010ff */
[----:B--2---:R-:W-:Y:S05]  /*6c90*/  @!P0 BRA `(.L_x_117) ;  /* 0xfffffffc00f08947 */ /* 0x004fea000383ffff */
[----:B------:R-:W-:Y:S05]  /*6ca0*/  BRA `(.L_x_62) ;  /* 0xffffffc800607947 */ /* 0x000fea000383ffff */
.L_x_66:
[----:B------:R-:W-:-:S07]  /*6cb0*/  MOV R0, UR4 ;  /* 0x0000000400007c02 */ /* 0x000fce0008000f00 */
.L_x_118:
[----:B--2---:R2:W4:Y:S02]  /*6cc0*/  SYNCS.PHASECHK.TRANS64.TRYWAIT P0, [R0+URZ], R2 ;  /* 0x00000002000075a7 */ /* 0x00452400080011ff */
[----:B----4-:R-:W-:Y:S05]  /*6cd0*/  @!P0 NANOSLEEP.SYNCS 0x989680 ;  /* 0x009896800000895d */ /* 0x010fea0003900000 */
[----:B------:R-:W4:Y:S02]  /*6ce0*/  @!P0 SYNCS.PHASECHK.TRANS64 P0, [R0+URZ], R2 ;  /* 0x00000002000085a7 */ /* 0x000f2400080010ff */
[----:B----4-:R-:W-:Y:S05]  /*6cf0*/  @!P0 BRA `(.L_x_118) ;  /* 0xfffffffc00f08947 */ /* 0x010fea000383ffff */
[----:B------:R-:W-:Y:S05]  /*6d00*/  BRA `(.L_x_119) ;  /* 0xffffffcc00147947 */ /* 0x000fea000383ffff */
.L_x_67:
[----:B------:R-:W-:-:S07]  /*6d10*/  MOV R0, UR5 ;  /* 0x0000000500007c02 */ /* 0x000fce0008000f00 */
.L_x_120:
[----:B-1----:R1:W2:Y:S02]  /*6d20*/  SYNCS.PHASECHK.TRANS64.TRYWAIT P0, [R0+URZ], R3 ;  /* 0x00000003000075a7 */ /* 0x0022a400080011ff */
[----:B--2---:R-:W-:Y:S05]  /*6d30*/  @!P0 NANOSLEEP.SYNCS 0x989680 ;  /* 0x009896800000895d */ /* 0x004fea0003900000 */
[----:B------:R-:W2:Y:S02]  /*6d40*/  @!P0 SYNCS.PHASECHK.TRANS64 P0, [R0+URZ], R3 ;  /* 0x00000003000085a7 */ /* 0x000ea400080010ff */
[----:B--2---:R-:W-:Y:S05]  /*6d50*/  @!P0 BRA `(.L_x_120) ;  /* 0xfffffffc00f08947 */ /* 0x004fea000383ffff */
[----:B------:R-:W-:Y:S05]  /*6d60*/  BRA `(.L_x_121) ;  /* 0xffffffcc00207947 */ /* 0x000fea000383ffff */
.L_x_68:
[----:B------:R-:W-:-:S07]  /*6d70*/  MOV R0, UR5 ;  /* 0x0000000500007c02 */ /* 0x000fce0008000f00 */
.L_x_122:
[----:B-1----:R1:W2:Y:S02]  /*6d80*/  SYNCS.PHASECHK.TRANS64.TRYWAIT P0, [R0+URZ], R3 ;  /* 0x00000003000075a7 */ /* 0x0022a400080011ff */
[----:B--2---:R-:W-:Y:S05]  /*6d90*/  @!P0 NANOSLEEP.SYNCS 0x989680 ;  /* 0x009896800000895d */ /* 0x004fea0003900000 */
[----:B------:R-:W2:Y:S02]  /*6da0*/  @!P0 SYNCS.PHASECHK.TRANS64 P0, [R0+URZ], R3 ;  /* 0x00000003000085a7 */ /* 0x000ea400080010ff */
[----:B--2---:R-:W-:Y:S05]  /*6db0*/  @!P0 BRA `(.L_x_122) ;  /* 0xfffffffc00f08947 */ /* 0x004fea000383ffff */
[----:B------:R-:W-:Y:S05]  /*6dc0*/  BRA `(.L_x_123) ;  /* 0xffffffcc002c7947 */ /* 0x000fea000383ffff */
.L_x_69:
[----:B-1----:R-:W-:-:S07]  /*6dd0*/  MOV R0, UR4 ;  /* 0x0000000400007c02 */ /* 0x002fce0008000f00 */
.L_x_124:
[----:B-1----:R1:W2:Y:S02]  /*6de0*/  SYNCS.PHASECHK.TRANS64.TRYWAIT P0, [R0+URZ], R2 ;  /* 0x00000002000075a7 */ /* 0x0022a400080011ff */
[----:B--2---:R-:W-:Y:S05]  /*6df0*/  @!P0 NANOSLEEP.SYNCS 0x989680 ;  /* 0x009896800000895d */ /* 0x004fea0003900000 */
[----:B------:R-:W2:Y:S02]  /*6e00*/  @!P0 SYNCS.PHASECHK.TRANS64 P0, [R0+URZ], R2 ;  /* 0x00000002000085a7 */ /* 0x000ea400080010ff */
[----:B--2---:R-:W-:Y:S05]  /*6e10*/  @!P0 BRA `(.L_x_124) ;  /* 0xfffffffc00f08947 */ /* 0x004fea000383ffff */
[----:B------:R-:W-:Y:S05]  /*6e20*/  BRA `(.L_x_125) ;  /* 0xffffffcc00387947 */ /* 0x000fea000383ffff */
.L_x_74:
[----:B---3--:R3:W4:Y:S02]  /*6e30*/  SYNCS.PHASECHK.TRANS64.TRYWAIT P0, [R7+URZ+0x50], R0 ;  /* 0x00005000070075a7 */ /* 0x00872400080011ff */
[----:B----4-:R-:W-:Y:S05]  /*6e40*/  @!P0 NANOSLEEP.SYNCS 0x989680 ;  /* 0x009896800000895d */ /* 0x010fea0003900000 */
[----:B------:R-:W4:Y:S02]  /*6e50*/  @!P0 SYNCS.PHASECHK.TRANS64 P0, [R7+URZ+0x50], R0 ;  /* 0x00005000070085a7 */ /* 0x000f2400080010ff */
[----:B----4-:R-:W-:Y:S05]  /*6e60*/  @!P0 BRA `(.L_x_74) ;  /* 0xfffffffc00f08947 */ /* 0x010fea000383ffff */
[----:B------:R-:W-:Y:S05]  /*6e70*/  BRA `(.L_x_126) ;  /* 0xffffffd0004c7947 */ /* 0x000fea000383ffff */
.L_x_77:
[----:B-1----:R-:W-:Y:S07]  /*6e80*/  MOV R0, UR17 ;  /* 0x0000001100007c02 */ /* 0x002fee0008000f00 */
.L_x_127:
[----:B-1----:R1:W3:Y:S02]  /*6e90*/  SYNCS.PHASECHK.TRANS64.TRYWAIT P2, [R0+URZ+0x48], R7 ;  /* 0x00004807000075a7 */ /* 0x0022e400080411ff */
[----:B---3--:R-:W-:Y:S05]  /*6ea0*/  @!P2 NANOSLEEP.SYNCS 0x989680 ;  /* 0x009896800000a95d */ /* 0x008fea0003900000 */
[----:B------:R-:W3:Y:S02]  /*6eb0*/  @!P2 SYNCS.PHASECHK.TRANS64 P2, [R0+URZ+0x48], R7 ;  /* 0x000048070000a5a7 */ /* 0x000ee400080410ff */
[----:B---3--:R-:W-:Y:S05]  /*6ec0*/  @!P2 BRA `(.L_x_127) ;  /* 0xfffffffc00f0a947 */ /* 0x008fea000383ffff */
[----:B------:R-:W-:Y:S05]  /*6ed0*/  BRA `(.L_x_76) ;  /* 0xffffffd400ac7947 */ /* 0x000fea000383ffff */
.L_x_80:
[----:B-1----:R-:W-:Y:S07]  /*6ee0*/  MOV R0, UR17 ;  /* 0x0000001100007c02 */ /* 0x002fee0008000f00 */
.L_x_128:
[----:B-1----:R1:W3:Y:S02]  /*6ef0*/  SYNCS.PHASECHK.TRANS64.TRYWAIT P0, [R0+URZ+0x38], R6 ;  /* 0x00003806000075a7 */ /* 0x0022e400080011ff */
[----:B---3--:R-:W-:Y:S05]  /*6f00*/  @!P0 NANOSLEEP.SYNCS 0x989680 ;  /* 0x009896800000895d */ /* 0x008fea0003900000 */
[----:B------:R-:W3:Y:S02]  /*6f10*/  @!P0 SYNCS.PHASECHK.TRANS64 P0, [R0+URZ+0x38], R6 ;  /* 0x00003806000085a7 */ /* 0x000ee400080010ff */
[----:B---3--:R-:W-:Y:S05]  /*6f20*/  @!P0 BRA `(.L_x_128) ;  /* 0xfffffffc00f08947 */ /* 0x008fea000383ffff */
[----:B------:R-:W-:Y:S05]  /*6f30*/  BRA `(.L_x_129) ;  /* 0xffffffd400fc7947 */ /* 0x000fea000383ffff */
.L_x_83:
[----:B---3--:R3:W1:Y:S02]  /*6f40*/  SYNCS.PHASECHK.TRANS64.TRYWAIT P0, [R3+URZ+0x50], R0 ;  /* 0x00005000030075a7 */ /* 0x00866400080011ff */
[----:B-1----:R-:W-:Y:S05]  /*6f50*/  @!P0 NANOSLEEP.SYNCS 0x989680 ;  /* 0x009896800000895d */ /* 0x002fea0003900000 */
[----:B------:R-:W1:Y:S02]  /*6f60*/  @!P0 SYNCS.PHASECHK.TRANS64 P0, [R3+URZ+0x50], R0 ;  /* 0x00005000030085a7 */ /* 0x000e6400080010ff */
[----:B-1----:R-:W-:Y:S05]  /*6f70*/  @!P0 BRA `(.L_x_83) ;  /* 0xfffffffc00f08947 */ /* 0x002fea000383ffff */
[----:B------:R-:W-:Y:S05]  /*6f80*/  BRA `(.L_x_130) ;  /* 0xffffffdc00447947 */ /* 0x000fea000383ffff */
.L_x_94:
[----:B-1----:R-:W-:Y:S04]  /*6f90*/  MOV R0, UR44 ;  /* 0x0000002c00007c02 */ /* 0x002fe80008000f00 */
[----:B------:R1:W2:Y:S03]  /*6fa0*/  SYNCS.PHASECHK.TRANS64.TRYWAIT P1, [R0+URZ+0x30], R4 ;  /* 0x00003004000075a7 */ /* 0x0002a600080211ff */
[----:B--2---:R-:W-:Y:S05]  /*6fb0*/  @!P1 NANOSLEEP.SYNCS 0x989680 ;  /* 0x009896800000995d */ /* 0x004fea0003900000 */
[----:B------:R-:W2:Y:S02]  /*6fc0*/  @!P1 SYNCS.PHASECHK.TRANS64 P1, [R0+URZ+0x30], R4 ;  /* 0x00003004000095a7 */ /* 0x000ea400080210ff */
[----:B--2---:R-:W-:Y:S05]  /*6fd0*/  @!P1 BRA `(.L_x_94) ;  /* 0xfffffffc00ec9947 */ /* 0x004fea000383ffff */
[----:B------:R-:W-:Y:S05]  /*6fe0*/  BRA `(.L_x_93) ;  /* 0xffffffe800947947 */ /* 0x000fea000383ffff */
.L_x_96:
[----:B------:R1:W1:Y:S02]  /*6ff0*/  SYNCS.PHASECHK.TRANS64.TRYWAIT P1, [R16+URZ+0x70], R3 ;  /* 0x00007003100075a7 */ /* 0x00026400080211ff */
[----:B-1----:R-:W-:Y:S05]  /*7000*/  @!P1 NANOSLEEP.SYNCS 0x989680 ;  /* 0x009896800000995d */ /* 0x002fea0003900000 */
[----:B------:R-:W1:Y:S02]  /*7010*/  @!P1 SYNCS.PHASECHK.TRANS64 P1, [R16+URZ+0x70], R3 ;  /* 0x00007003100095a7 */ /* 0x000e6400080210ff */
[----:B-1----:R-:W-:Y:S05]  /*7020*/  @!P1 BRA `(.L_x_96) ;  /* 0xfffffffc00f09947 */ /* 0x002fea000383ffff */
[----:B------:R-:W-:Y:S05]  /*7030*/  BRA `(.L_x_95) ;  /* 0xffffffe800d07947 */ /* 0x000fea000383ffff */
        .weak           $__internal_0_$__cuda_sm10x_tcgen05_guardrail_trap_col_being_dealloced_not_returned_by_alloc
        .type           $__internal_0_$__cuda_sm10x_tcgen05_guardrail_trap_col_being_dealloced_not_returned_by_alloc,@function
        .size           $__internal_0_$__cuda_sm10x_tcgen05_guardrail_trap_col_being_dealloced_not_returned_by_alloc,($__internal_1_$__cuda_sm10x_tcgen05_guardrail_trap_phase_invalid_during_alloc - $__internal_0_$__cuda_sm10x_tcgen05_guardrail_trap_col_being_dealloced_not_returned_by_alloc)
$__internal_0_$__cuda_sm10x_tcgen05_guardrail_trap_col_being_dealloced_not_returned_by_alloc:
[----:B------:R-:W-:Y:S05]  /*7040*/  BPT.TRAP 0x1 ;  /* 0x000000040000795c */ /* 0x000fea0000300000 */
[----:B------:R-:W-:-:S04]  /*7050*/  HFMA2 R3, -RZ, RZ, 0, 0 ;  /* 0x00000000ff037431 */ /* 0x000fc800000001ff */
[----:B------:R-:W-:Y:S05]  /*7060*/  RET.REL.NODEC R2 `(_ZN7cutlass13device_kernelINS_4gemm6kernel13GemmUniversalIN4cute5tupleIJiiiiEEENS1_10collective13CollectiveMmaINS1_35MainloopSm100TmaUmmaWarpSpecializedILi3ELi2ELi4ENS5_IJNS4_1CILi2EEESB_NSA_ILi1EEEEEEEENS5_IJNSA_ILi64EEESF_SF_EEEaNS5_IJlSC_lEEEaSH_NS4_8TiledMMAINS4_8MMA_AtomIJNS4_15SM100_MMA_S8_SSIaaiLi64ELi64ELNS4_4UMMA5MajorE0ELSM_0ELNSL_8SaturateE0EEEEEENS4_6LayoutINS5_IJSC_SC_SC_EEENS5_IJNSA_ILi0EEESS_SS_EEEEENS5_IJNS4_10UnderscoreESV_SV_EEEEENS4_23SM90_TMA_LOAD_MULTICASTENS4_14ComposedLayoutINS4_7SwizzleILi2ELi4ELi3EEENS4_18smem_ptr_flag_bitsILi8EEENSQ_INS5_IJNSA_ILi8EEESF_EEENS5_IJSF_SC_EEEEEEEvNS4_8identityESY_S18_vS19_EENS_8epilogue10collective18CollectiveEpilogueINS1B_23Sm100TmaWarpSpecializedILi1ELi1ELi32ELb0ELb0EEEJSG_NS5_IJNSQ_ISF_SC_EES1G_EEEaSH_aSH_NS1B_6fusion15FusionCallbacksIS1F_NS1I_17LinearCombinationIaiaiLNS_15FloatRoundStyleE2EEESG_S1H_JEEENS4_5SM1004TMEM4LOAD26SM100_TMEM_LOAD_16dp32b32xENS4_13SM90_TMA_LOADES18_NS4_39AutoVectorizingCopyWithAssumedAlignmentILi128EEENS4_14SM90_TMA_STOREES18_S1U_S1U_EEEvvEEEEvNT_6ParamsE) ;  /* 0xffffff8c02e47950 */ /* 0x000fea0003c3ffff */
        .weak           $__internal_1_$__cuda_sm10x_tcgen05_guardrail_trap_phase_invalid_during_alloc
        .type           $__internal_1_$__cuda_sm10x_tcgen05_guardrail_trap_phase_invalid_during_alloc,@function
        .size           $__internal_1_$__cuda_sm10x_tcgen05_guardrail_trap_phase_invalid_during_alloc,($__internal_2_$__cuda_sm10x_tcgen05_guardrail_trap_unallocated_columns_being_dealloced - $__internal_1_$__cuda_sm10x_tcgen05_guardrail_trap_phase_invalid_during_alloc)
$__internal_1_$__cuda_sm10x_tcgen05_guardrail_trap_phase_invalid_during_alloc:
[----:B------:R-:W-:Y:S05]  /*7070*/  BPT.TRAP 0x1 ;  /* 0x000000040000795c */ /* 0x000fea0000300000 */
[----:B------:R-:W-:-:S04]  /*7080*/  MOV R5, 0x0 ;  /* 0x0000000000057802 */ /* 0x000fc80000000f00 */
[----:B------:R-:W-:Y:S05]  /*7090*/  RET.REL.NODEC R4 `(_ZN7cutlass13device_kernelINS_4gemm6kernel13GemmUniversalIN4cute5tupleIJiiiiEEENS1_10collective13CollectiveMmaINS1_35MainloopSm100TmaUmmaWarpSpecializedILi3ELi2ELi4ENS5_IJNS4_1CILi2EEESB_NSA_ILi1EEEEEEEENS5_IJNSA_ILi64EEESF_SF_EEEaNS5_IJlSC_lEEEaSH_NS4_8TiledMMAINS4_8MMA_AtomIJNS4_15SM100_MMA_S8_SSIaaiLi64ELi64ELNS4_4UMMA5MajorE0ELSM_0ELNSL_8SaturateE0EEEEEENS4_6LayoutINS5_IJSC_SC_SC_EEENS5_IJNSA_ILi0EEESS_SS_EEEEENS5_IJNS4_10UnderscoreESV_SV_EEEEENS4_23SM90_TMA_LOAD_MULTICASTENS4_14ComposedLayoutINS4_7SwizzleILi2ELi4ELi3EEENS4_18smem_ptr_flag_bitsILi8EEENSQ_INS5_IJNSA_ILi8EEESF_EEENS5_IJSF_SC_EEEEEEEvNS4_8identityESY_S18_vS19_EENS_8epilogue10collective18CollectiveEpilogueINS1B_23Sm100TmaWarpSpecializedILi1ELi1ELi32ELb0ELb0EEEJSG_NS5_IJNSQ_ISF_SC_EES1G_EEEaSH_aSH_NS1B_6fusion15FusionCallbacksIS1F_NS1I_17LinearCombinationIaiaiLNS_15FloatRoundStyleE2EEESG_S1H_JEEENS4_5SM1004TMEM4LOAD26SM100_TMEM_LOAD_16dp32b32xENS4_13SM90_TMA_LOADES18_NS4_39AutoVectorizingCopyWithAssumedAlignmentILi128EEENS4_14SM90_TMA_STOREES18_S1U_S1U_EEEvvEEEEvNT_6ParamsE) ;  /* 0xffffff8c04d87950 */ /* 0x000fea0003c3ffff */
        .weak           $__internal_2_$__cuda_sm10x_tcgen05_guardrail_trap_unallocated_columns_being_dealloced
        .type           $__internal_2_$__cuda_sm10x_tcgen05_guardrail_trap_unallocated_columns_being_dealloced,@function
        .size           $__internal_2_$__cuda_sm10x_tcgen05_guardrail_trap_unallocated_columns_being_dealloced,(.L_x_132 - $__internal_2_$__cuda_sm10x_tcgen05_guardrail_trap_unallocated_columns_being_dealloced)
$__internal_2_$__cuda_sm10x_tcgen05_guardrail_trap_unallocated_columns_being_dealloced:
[----:B------:R-:W-:Y:S05]  /*70a0*/  BPT.TRAP 0x1 ;  /* 0x000000040000795c */ /* 0x000fea0000300000 */
[----:B------:R-:W-:-:S04]  /*70b0*/  HFMA2 R3, -RZ, RZ, 0, 0 ;  /* 0x00000000ff037431 */ /* 0x000fc800000001ff */
[----:B------:R-:W-:Y:S05]  /*70c0*/  RET.REL.NODEC R2 `(_ZN7cutlass13device_kernelINS_4gemm6kernel13GemmUniversalIN4cute5tupleIJiiiiEEENS1_10collective13CollectiveMmaINS1_35MainloopSm100TmaUmmaWarpSpecializedILi3ELi2ELi4ENS5_IJNS4_1CILi2EEESB_NSA_ILi1EEEEEEEENS5_IJNSA_ILi64EEESF_SF_EEEaNS5_IJlSC_lEEEaSH_NS4_8TiledMMAINS4_8MMA_AtomIJNS4_15SM100_MMA_S8_SSIaaiLi64ELi64ELNS4_4UMMA5MajorE0ELSM_0ELNSL_8SaturateE0EEEEEENS4_6LayoutINS5_IJSC_SC_SC_EEENS5_IJNSA_ILi0EEESS_SS_EEEEENS5_IJNS4_10UnderscoreESV_SV_EEEEENS4_23SM90_TMA_LOAD_MULTICASTENS4_14ComposedLayoutINS4_7SwizzleILi2ELi4ELi3EEENS4_18smem_ptr_flag_bitsILi8EEENSQ_INS5_IJNSA_ILi8EEESF_EEENS5_IJSF_SC_EEEEEEEvNS4_8identityESY_S18_vS19_EENS_8epilogue10collective18CollectiveEpilogueINS1B_23Sm100TmaWarpSpecializedILi1ELi1ELi32ELb0ELb0EEEJSG_NS5_IJNSQ_ISF_SC_EES1G_EEEaSH_aSH_NS1B_6fusion15FusionCallbacksIS1F_NS1I_17LinearCombinationIaiaiLNS_15FloatRoundStyleE2EEESG_S1H_JEEENS4_5SM1004TMEM4LOAD26SM100_TMEM_LOAD_16dp32b32xENS4_13SM90_TMA_LOADES18_NS4_39AutoVectorizingCopyWithAssumedAlignmentILi128EEENS4_14SM90_TMA_STOREES18_S1U_S1U_EEEvvEEEEvNT_6ParamsE) ;  /* 0xffffff8c02cc7950 */ /* 0x000fea0003c3ffff */
.L_x_131:
[----:B------:R-:W-:-:S00]  /*70d0*/  BRA `(.L_x_131) ;  /* 0xfffffffc00fc7947 */ /* 0x000fc0000383ffff */
[----:B------:R-:W-:-:S00]  /*70e0*/  NOP ;  /* 0x0000000000007918 */ /* 0x000fc00000000000 */
        /* <DEDUP_REMOVED lines=9> */
.L_x_132:


//--------------------- .nv.global.init           --------------------------
	.section	.nv.global.init,"aw",@progbits
.nv.global.init:
	.type		$str$27,@object
	.size		$str$27,($str$28 - $str$27)
$str$27:
        /*0000*/ 	.byte	0x28, 0x61, 0x64, 0x64, 0x72, 0x65, 0x73, 0x73, 0x20, 0x26, 0x20, 0x6d, 0x61, 0x73, 0x6b, 0x29
        /*0010*/ 	.byte	0x20, 0x3d, 0x3d, 0x20, 0x30, 0x00
	.type		$str$28,@object
	.size		$str$28,($str$26 - $str$28)
$str$28:
        /*0016*/ 	.byte	0x2f, 0x74, 0x6d, 0x70, 0x2f, 0x63, 0x75, 0x74, 0x6c, 0x61, 0x73, 0x73, 0x5f, 0x73, 0x77, 0x65
        /*0026*/ 	.byte	0x65, 0x70, 0x5f, 0x73, 0x72, 0x63, 0x2f, 0x69, 0x6e, 0x63, 0x6c, 0x75, 0x64, 0x65, 0x2f, 0x63
        /*0036*/ 	.byte	0x75, 0x74, 0x65, 0x2f, 0x70, 0x6f, 0x69, 0x6e, 0x74, 0x65, 0x72, 0x5f, 0x66, 0x6c, 0x61, 0x67
        /*0046*/ 	.byte	0x67, 0x65, 0x64, 0x2e, 0x68, 0x70, 0x70, 0x00
	.type		$str$26,@object
	.size		$str$26,($str$25 - $str$26)
$str$26:
        /*004e*/ 	.byte	0x2f, 0x74, 0x6d, 0x70, 0x2f, 0x63, 0x75, 0x74, 0x6c, 0x61, 0x73, 0x73, 0x5f, 0x73, 0x77, 0x65
        /*005e*/ 	.byte	0x65, 0x70, 0x5f, 0x73, 0x72, 0x63, 0x2f, 0x69, 0x6e, 0x63, 0x6c, 0x75, 0x64, 0x65, 0x2f, 0x63
        /*006e*/ 	.byte	0x75, 0x74, 0x65, 0x2f, 0x61, 0x74, 0x6f, 0x6d, 0x2f, 0x63, 0x6f, 0x70, 0x79, 0x5f, 0x74, 0x72
        /*007e*/ 	.byte	0x61, 0x69, 0x74, 0x73, 0x5f, 0x73, 0x6d, 0x31, 0x30, 0x30, 0x2e, 0x68, 0x70, 0x70, 0x00
	.type		$str$25,@object
	.size		$str$25,(__unnamed_1 - $str$25)
$str$25:
        /*008d*/ 	.byte	0x28, 0x28, 0x75, 0x69, 0x6e, 0x74, 0x33, 0x32, 0x5f, 0x74, 0x28, 0x74, 0x68, 0x72, 0x65, 0x61
        /*009d*/ 	.byte	0x64, 0x49, 0x64, 0x78, 0x2e, 0x78, 0x29, 0x20, 0x2f, 0x20, 0x33, 0x32, 0x29, 0x20, 0x25, 0x20
        /*00ad*/ 	.byte	0x34, 0x29, 0x20, 0x3d, 0x3d, 0x20, 0x28, 0x28, 0x28, 0x74, 0x6d, 0x65, 0x6d, 0x5f, 0x61, 0x64
        /*00bd*/ 	.byte	0x64, 0x72, 0x20, 0x3e, 0x3e, 0x20, 0x31, 0x36, 0x29, 0x20, 0x2f, 0x20, 0x33, 0x32, 0x29, 0x20
        /*00cd*/ 	.byte	0x25, 0x20, 0x34, 0x29, 0x00
	.type		__unnamed_1,@object
	.size		__unnamed_1,(__unnamed_2 - __unnamed_1)
__unnamed_1:
        /*00d2*/ 	.byte	0x61, 0x75, 0x74, 0x6f, 0x20, 0x63, 0x75, 0x74, 0x65, 0x3a, 0x3a, 0x61, 0x73, 0x5f, 0x70, 0x6f
        /* <DEDUP_REMOVED lines=24> */
        /*0262*/ 	.byte	0x00
	.type		__unnamed_2,@object
	.size		__unnamed_2,(.L_2 - __unnamed_2)
__unnamed_2:
        /* <DEDUP_REMOVED lines=41> */
.L_2:


//--------------------- .nv.shared._ZN7cutlass13device_kernelINS_4gemm6kernel13GemmUniversalIN4cute5tupleIJiiiiEEENS1_10collective13CollectiveMmaINS1_35MainloopSm100TmaUmmaWarpSpecializedILi3ELi2ELi4ENS5_IJNS4_1CILi2EEESB_NSA_ILi1EEEEEEEENS5_IJNSA_ILi64EEESF_SF_EEEaNS5_IJlSC_lEEEaSH_NS4_8TiledMMAINS4_8MMA_AtomIJNS4_15SM100_MMA_S8_SSIaaiLi64ELi64ELNS4_4UMMA5MajorE0ELSM_0ELNSL_8SaturateE0EEEEEENS4_6LayoutINS5_IJSC_SC_SC_EEENS5_IJNSA_ILi0EEESS_SS_EEEEENS5_IJNS4_10UnderscoreESV_SV_EEEEENS4_23SM90_TMA_LOAD_MULTICASTENS4_14ComposedLayoutINS4_7SwizzleILi2ELi4ELi3EEENS4_18smem_ptr_flag_bitsILi8EEENSQ_INS5_IJNSA_ILi8EEESF_EEENS5_IJSF_SC_EEEEEEEvNS4_8identityESY_S18_vS19_EENS_8epilogue10collective18CollectiveEpilogueINS1B_23Sm100TmaWarpSpecializedILi1ELi1ELi32ELb0ELb0EEEJSG_NS5_IJNSQ_ISF_SC_EES1G_EEEaSH_aSH_NS1B_6fusion15FusionCallbacksIS1F_NS1I_17LinearCombinationIaiaiLNS_15FloatRoundStyleE2EEESG_S1H_JEEENS4_5SM1004TMEM4LOAD26SM100_TMEM_LOAD_16dp32b32xENS4_13SM90_TMA_LOADES18_NS4_39AutoVectorizingCopyWithAssumedAlignmentILi128EEENS4_14SM90_TMA_STOREES18_S1U_S1U_EEEvvEEEEvNT_6ParamsE --------------------------
	.section	.nv.shared._ZN7cutlass13device_kernelINS_4gemm6kernel13GemmUniversalIN4cute5tupleIJiiiiEEENS1_10collective13CollectiveMmaINS1_35MainloopSm100TmaUmmaWarpSpecializedILi3ELi2ELi4ENS5_IJNS4_1CILi2EEESB_NSA_ILi1EEEEEEEENS5_IJNSA_ILi64EEESF_SF_EEEaNS5_IJlSC_lEEEaSH_NS4_8TiledMMAINS4_8MMA_AtomIJNS4_15SM100_MMA_S8_SSIaaiLi64ELi64ELNS4_4UMMA5MajorE0ELSM_0ELNSL_8SaturateE0EEEEEENS4_6LayoutINS5_IJSC_SC_SC_EEENS5_IJNSA_ILi0EEESS_SS_EEEEENS5_IJNS4_10UnderscoreESV_SV_EEEEENS4_23SM90_TMA_LOAD_MULTICASTENS4_14ComposedLayoutINS4_7SwizzleILi2ELi4ELi3EEENS4_18smem_ptr_flag_bitsILi8EEENSQ_INS5_IJNSA_ILi8EEESF_EEENS5_IJSF_SC_EEEEEEEvNS4_8identityESY_S18_vS19_EENS_8epilogue10collective18CollectiveEpilogueINS1B_23Sm100TmaWarpSpecializedILi1ELi1ELi32ELb0ELb0EEEJSG_NS5_IJNSQ_ISF_SC_EES1G_EEEaSH_aSH_NS1B_6fusion15FusionCallbacksIS1F_NS1I_17LinearCombinationIaiaiLNS_15FloatRoundStyleE2EEESG_S1H_JEEENS4_5SM1004TMEM4LOAD26SM100_TMEM_LOAD_16dp32b32xENS4_13SM90_TMA_LOADES18_NS4_39AutoVectorizingCopyWithAssumedAlignmentILi128EEENS4_14SM90_TMA_STOREES18_S1U_S1U_EEEvvEEEEvNT_6ParamsE,"aw",@nobits
	.sectionflags	@""
	.align	16
	.zero		1024


//--------------------- .nv.shared.reserved.0     --------------------------
	.section	.nv.shared.reserved.0,"aw",@nobits
	.weak		__nv_reservedSMEM_offset_0_alias
	.size		__nv_reservedSMEM_offset_0_alias, 0, 64
	.other		__nv_reservedSMEM_offset_0_alias,@"STO_CUDA_RESERVED_SHARED STV_DEFAULT"
__nv_reservedSMEM_offset_0_alias:
	.zero		0
.nv.shared.reserved.0:
	.zero		64
	.weak		__nv_reservedSMEM_tcgen05_partition
	.type		__nv_reservedSMEM_tcgen05_partition,@object
	.size		__nv_reservedSMEM_tcgen05_partition,(.L_0 - __nv_reservedSMEM_tcgen05_partition)
__nv_reservedSMEM_tcgen05_partition:
	.zero		32
.L_0:


//--------------------- .nv.global                --------------------------
	.section	.nv.global,"aw",@nobits
.nv.global:
	.type		_ZN40_INTERNAL_0db33d58_4_k_cu_f1617741_102004cute1_E,@object
	.size		_ZN40_INTERNAL_0db33d58_4_k_cu_f1617741_102004cute1_E,(_ZN40_INTERNAL_0db33d58_4_k_cu_f1617741_102004cuda3std3__45__cpo6cbeginE - _ZN40_INTERNAL_0db33d58_4_k_cu_f1617741_102004cute1_E)
_ZN40_INTERNAL_0db33d58_4_k_cu_f1617741_102004cute1_E:
	.zero		1
	.type		_ZN40_INTERNAL_0db33d58_4_k_cu_f1617741_102004cuda3std3__45__cpo6cbeginE,@object
	.size		_ZN40_INTERNAL_0db33d58_4_k_cu_f1617741_102004cuda3std3__45__cpo6cbeginE,(_ZN40_INTERNAL_0db33d58_4_k_cu_f1617741_102004cuda3std3__48in_placeE - _ZN40_INTERNAL_0db33d58_4_k_cu_f1617741_102004cuda3std3__45__cpo6cbeginE)
_ZN40_INTERNAL_0db33d58_4_k_cu_f1617741_102004cuda3std3__45__cpo6cbeginE:
	.zero		1
	.type		_ZN40_INTERNAL_0db33d58_4_k_cu_f1617741_102004cuda3std3__48in_placeE,@object
	.size		_ZN40_INTERNAL_0db33d58_4_k_cu_f1617741_102004cuda3std3__48in_placeE,(_ZN40_INTERNAL_0db33d58_4_k_cu_f1617741_102004cuda3std6ranges3__45__cpo9iter_moveE - _ZN40_INTERNAL_0db33d58_4_k_cu_f1617741_102004cuda3std3__48in_placeE)
_ZN40_INTERNAL_0db33d58_4_k_cu_f1617741_102004cuda3std3__48in_placeE:
	.zero		1
	.type		_ZN40_INTERNAL_0db33d58_4_k_cu_f1617741_102004cuda3std6ranges3__45__cpo9iter_moveE,@object
	.size		_ZN40_INTERNAL_0db33d58_4_k_cu_f1617741_102004cuda3std6ranges3__45__cpo9iter_moveE,(_ZN40_INTERNAL_0db33d58_4_k_cu_f1617741_102004cuda3std3__45__cpo5beginE - _ZN40_INTERNAL_0db33d58_4_k_cu_f1617741_102004cuda3std6ranges3__45__cpo9iter_moveE)
_ZN40_INTERNAL_0db33d58_4_k_cu_f1617741_102004cuda3std6ranges3__45__cpo9iter_moveE:
	.zero		1
	.type		_ZN40_INTERNAL_0db33d58_4_k_cu_f1617741_102004cuda3std3__45__cpo5beginE,@object
	.size		_ZN40_INTERNAL_0db33d58_4_k_cu_f1617741_102004cuda3std3__45__cpo5beginE,(_ZN40_INTERNAL_0db33d58_4_k_cu_f1617741_102004cuda3std3__442_GLOBAL__N__0db33d58_4_k_cu_f1617741_102006ignoreE - _ZN40_INTERNAL_0db33d58_4_k_cu_f1617741_102004cuda3std3__45__cpo5beginE)
_ZN40_INTERNAL_0db33d58_4_k_cu_f1617741_102004cuda3std3__45__cpo5beginE:
	.zero		1
	.type		_ZN40_INTERNAL_0db33d58_4_k_cu_f1617741_102004cuda3std3__442_GLOBAL__N__0db33d58_4_k_cu_f1617741_102006ignoreE,@object
	.size		_ZN40_INTERNAL_0db33d58_4_k_cu_f1617741_102004cuda3std3__442_GLOBAL__N__0db33d58_4_k_cu_f1617741_102006ignoreE,(_ZN40_INTERNAL_0db33d58_4_k_cu_f1617741_102004cute7productE - _ZN40_INTERNAL_0db33d58_4_k_cu_f1617741_102004cuda3std3__442_GLOBAL__N__0db33d58_4_k_cu_f1617741_102006ignoreE)
_ZN40_INTERNAL_0db33d58_4_k_cu_f1617741_102004cuda3std3__442_GLOBAL__N__0db33d58_4_k_cu_f1617741_102006ignoreE:
	.zero		1
	.type		_ZN40_INTERNAL_0db33d58_4_k_cu_f1617741_102004cute7productE,@object
	.size		_ZN40_INTERNAL_0db33d58_4_k_cu_f1617741_102004cute7productE,(_ZN40_INTERNAL_0db33d58_4_k_cu_f1617741_102004cuda3std3__45__cpo3endE - _ZN40_INTERNAL_0db33d58_4_k_cu_f1617741_102004cute7productE)
_ZN40_INTERNAL_0db33d58_4_k_cu_f1617741_102004cute7productE:
	.zero		1
	.type		_ZN40_INTERNAL_0db33d58_4_k_cu_f1617741_102004cuda3std3__45__cpo3endE,@object
	.size		_ZN40_INTERNAL_0db33d58_4_k_cu_f1617741_102004cuda3std3__45__cpo3endE,(_ZN40_INTERNAL_0db33d58_4_k_cu_f1617741_102004cuda3std3__419piecewise_constructE - _ZN40_INTERNAL_0db33d58_4_k_cu_f1617741_102004cuda3std3__45__cpo3endE)
_ZN40_INTERNAL_0db33d58_4_k_cu_f1617741_102004cuda3std3__45__cpo3endE:
	.zero		1
	.type		_ZN40_INTERNAL_0db33d58_4_k_cu_f1617741_102004cuda3std3__419piecewise_constructE,@object
	.size		_ZN40_INTERNAL_0db33d58_4_k_cu_f1617741_102004cuda3std3__419piecewise_constructE,(_ZN40_INTERNAL_0db33d58_4_k_cu_f1617741_102004cuda3std3__45__cpo4cendE - _ZN40_INTERNAL_0db33d58_4_k_cu_f1617741_102004cuda3std3__419piecewise_constructE)
_ZN40_INTERNAL_0db33d58_4_k_cu_f1617741_102004cuda3std3__419piecewise_constructE:
	.zero		1
	.type		_ZN40_INTERNAL_0db33d58_4_k_cu_f1617741_102004cuda3std3__45__cpo4cendE,@object
	.size		_ZN40_INTERNAL_0db33d58_4_k_cu_f1617741_102004cuda3std3__45__cpo4cendE,(_ZN40_INTERNAL_0db33d58_4_k_cu_f1617741_102004cuda3std6ranges3__45__cpo4swapE - _ZN40_INTERNAL_0db33d58_4_k_cu_f1617741_102004cuda3std3__45__cpo4cendE)
_ZN40_INTERNAL_0db33d58_4_k_cu_f1617741_102004cuda3std3__45__cpo4cendE:
	.zero		1
	.type		_ZN40_INTERNAL_0db33d58_4_k_cu_f1617741_102004cuda3std6ranges3__45__cpo4swapE,@object
	.size		_ZN40_INTERNAL_0db33d58_4_k_cu_f1617741_102004cuda3std6ranges3__45__cpo4swapE,(.L_10 - _ZN40_INTERNAL_0db33d58_4_k_cu_f1617741_102004cuda3std6ranges3__45__cpo4swapE)
_ZN40_INTERNAL_0db33d58_4_k_cu_f1617741_102004cuda3std6ranges3__45__cpo4swapE:
	.zero		1
.L_10:


//--------------------- .nv.constant0._ZN7cutlass13device_kernelINS_4gemm6kernel13GemmUniversalIN4cute5tupleIJiiiiEEENS1_10collective13CollectiveMmaINS1_35MainloopSm100TmaUmmaWarpSpecializedILi3ELi2ELi4ENS5_IJNS4_1CILi2EEESB_NSA_ILi1EEEEEEEENS5_IJNSA_ILi64EEESF_SF_EEEaNS5_IJlSC_lEEEaSH_NS4_8TiledMMAINS4_8MMA_AtomIJNS4_15SM100_MMA_S8_SSIaaiLi64ELi64ELNS4_4UMMA5MajorE0ELSM_0ELNSL_8SaturateE0EEEEEENS4_6LayoutINS5_IJSC_SC_SC_EEENS5_IJNSA_ILi0EEESS_SS_EEEEENS5_IJNS4_10UnderscoreESV_SV_EEEEENS4_23SM90_TMA_LOAD_MULTICASTENS4_14ComposedLayoutINS4_7SwizzleILi2ELi4ELi3EEENS4_18smem_ptr_flag_bitsILi8EEENSQ_INS5_IJNSA_ILi8EEESF_EEENS5_IJSF_SC_EEEEEEEvNS4_8identityESY_S18_vS19_EENS_8epilogue10collective18CollectiveEpilogueINS1B_23Sm100TmaWarpSpecializedILi1ELi1ELi32ELb0ELb0EEEJSG_NS5_IJNSQ_ISF_SC_EES1G_EEEaSH_aSH_NS1B_6fusion15FusionCallbacksIS1F_NS1I_17LinearCombinationIaiaiLNS_15FloatRoundStyleE2EEESG_S1H_JEEENS4_5SM1004TMEM4LOAD26SM100_TMEM_LOAD_16dp32b32xENS4_13SM90_TMA_LOADES18_NS4_39AutoVectorizingCopyWithAssumedAlignmentILi128EEENS4_14SM90_TMA_STOREES18_S1U_S1U_EEEvvEEEEvNT_6ParamsE --------------------------
	.section	.nv.constant0._ZN7cutlass13device_kernelINS_4gemm6kernel13GemmUniversalIN4cute5tupleIJiiiiEEENS1_10collective13CollectiveMmaINS1_35MainloopSm100TmaUmmaWarpSpecializedILi3ELi2ELi4ENS5_IJNS4_1CILi2EEESB_NSA_ILi1EEEEEEEENS5_IJNSA_ILi64EEESF_SF_EEEaNS5_IJlSC_lEEEaSH_NS4_8TiledMMAINS4_8MMA_AtomIJNS4_15SM100_MMA_S8_SSIaaiLi64ELi64ELNS4_4UMMA5MajorE0ELSM_0ELNSL_8SaturateE0EEEEEENS4_6LayoutINS5_IJSC_SC_SC_EEENS5_IJNSA_ILi0EEESS_SS_EEEEENS5_IJNS4_10UnderscoreESV_SV_EEEEENS4_23SM90_TMA_LOAD_MULTICASTENS4_14ComposedLayoutINS4_7SwizzleILi2ELi4ELi3EEENS4_18smem_ptr_flag_bitsILi8EEENSQ_INS5_IJNSA_ILi8EEESF_EEENS5_IJSF_SC_EEEEEEEvNS4_8identityESY_S18_vS19_EENS_8epilogue10collective18CollectiveEpilogueINS1B_23Sm100TmaWarpSpecializedILi1ELi1ELi32ELb0ELb0EEEJSG_NS5_IJNSQ_ISF_SC_EES1G_EEEaSH_aSH_NS1B_6fusion15FusionCallbacksIS1F_NS1I_17LinearCombinationIaiaiLNS_15FloatRoundStyleE2EEESG_S1H_JEEENS4_5SM1004TMEM4LOAD26SM100_TMEM_LOAD_16dp32b32xENS4_13SM90_TMA_LOADES18_NS4_39AutoVectorizingCopyWithAssumedAlignmentILi128EEENS4_14SM90_TMA_STOREES18_S1U_S1U_EEEvvEEEEvNT_6ParamsE,"a",@progbits
	.sectionflags	@""
	.align	4
.nv.constant0._ZN7cutlass13device_kernelINS_4gemm6kernel13GemmUniversalIN4cute5tupleIJiiiiEEENS1_10collective13CollectiveMmaINS1_35MainloopSm100TmaUmmaWarpSpecializedILi3ELi2ELi4ENS5_IJNS4_1CILi2EEESB_NSA_ILi1EEEEEEEENS5_IJNSA_ILi64EEESF_SF_EEEaNS5_IJlSC_lEEEaSH_NS4_8TiledMMAINS4_8MMA_AtomIJNS4_15SM100_MMA_S8_SSIaaiLi64ELi64ELNS4_4UMMA5MajorE0ELSM_0ELNSL_8SaturateE0EEEEEENS4_6LayoutINS5_IJSC_SC_SC_EEENS5_IJNSA_ILi0EEESS_SS_EEEEENS5_IJNS4_10UnderscoreESV_SV_EEEEENS4_23SM90_TMA_LOAD_MULTICASTENS4_14ComposedLayoutINS4_7SwizzleILi2ELi4ELi3EEENS4_18smem_ptr_flag_bitsILi8EEENSQ_INS5_IJNSA_ILi8EEESF_EEENS5_IJSF_SC_EEEEEEEvNS4_8identityESY_S18_vS19_EENS_8epilogue10collective18CollectiveEpilogueINS1B_23Sm100TmaWarpSpecializedILi1ELi1ELi32ELb0ELb0EEEJSG_NS5_IJNSQ_ISF_SC_EES1G_EEEaSH_aSH_NS1B_6fusion15FusionCallbacksIS1F_NS1I_17LinearCombinationIaiaiLNS_15FloatRoundStyleE2EEESG_S1H_JEEENS4_5SM1004TMEM4LOAD26SM100_TMEM_LOAD_16dp32b32xENS4_13SM90_TMA_LOADES18_NS4_39AutoVectorizingCopyWithAssumedAlignmentILi128EEENS4_14SM90_TMA_STOREES18_S1U_S1U_EEEvvEEEEvNT_6ParamsE:
	.zero		2944


//--------------------- SYMBOLS --------------------------

	.type		.nv.reservedSmem.offset0,@object
	.size		.nv.reservedSmem.offset0,0x4
	.type		.nv.reservedSmem.cap,@object
	.size		.nv.reservedSmem.cap,0x4
	.type		__assertfail,@function
